// auto-generated by cutlass_sweep.fmha — config: {"arch": "sm_90", "direction": "fwd", "dtype": "e4m3", "head_dim": 32, "mask": "none", "schedule": "cooperative", "tile_kv": 128, "tile_q": 128}
#include "cutlass/cutlass.h"
#include "cute/tensor.hpp"
#include "cutlass/device_kernel.h"
#include "cutlass/kernel_hardware_info.h"
#include "88_hopper_fmha/collective/fmha_fusion.hpp"
#include "88_hopper_fmha/kernel/fmha_kernel_builder.hpp"

using namespace cute;
using Element = cutlass::float_e4m3_t;
using TileShape = Shape<_128, _128, _32>;
using StrideQ = cute::tuple<int, _1, cute::tuple<int, int>>;
using StrideK = cute::tuple<int, _1, cute::tuple<int, int>>;
using StrideV = cute::tuple<cute::_1, int, cute::tuple<int, int>>;

using Kernel = typename cutlass::fmha::kernel::FmhaBuilder<
    Element, float, float,
    TileShape, StrideQ, StrideK, StrideV,
    cutlass::fmha::collective::DefaultFusion,
    cutlass::gemm::KernelTmaWarpSpecializedCooperative
  >::Kernel;

auto* _anchor = &cutlass::device_kernel<Kernel>;


// ===== COMPILED SASS (sm_90a) =====

	.target	sm_90a

	.elftype	@"ET_EXEC"


//--------------------- .note.nv.tkinfo           --------------------------
	.section	.note.nv.tkinfo,"",@"SHT_NOTE"
	.sectionflags	@"SHF_NOTE_NV_TKINFO"
	.tkinfo
        /*0018*/ 	.word	0x00000002
        /*0030*/ 	.string	""
        /*0030*/ 	.string	"ptxas"
        /*0030*/ 	.string	"Cuda compilation tools, release 13.0, V13.0.88"
        /*0030*/ 	.string	"Build cuda_13.0.r13.0/compiler.36424714_0"
        /*0030*/ 	.string	"-arch sm_90a -m 64 "



//--------------------- .note.nv.cuinfo           --------------------------
	.section	.note.nv.cuinfo,"",@"SHT_NOTE"
	.sectionflags	@"SHF_NOTE_NV_CUINFO"
        /*0018*/ 	.short	0x0002
        /*001a*/ 	.short	0x005a
        /*001c*/ 	.short	0x0082
	.zero		2


//--------------------- .nv.info                  --------------------------
	.section	.nv.info,"",@"SHT_CUDA_INFO"
	.align	4


	//----- nvinfo : EIATTR_REGCOUNT
	.align		4
        /*0000*/ 	.byte	0x04, 0x2f
        /*0002*/ 	.short	(.L_15 - .L_14)
	.align		4
.L_14:
        /*0004*/ 	.word	index@(_ZN7cutlass13device_kernelINS_4fmha6kernel28FmhaKernelTmaWarpSpecializedINS1_10collective30FmhaMainloopTmaWarpSpecializedINS_12float_e4m3_tEffN4cute5tupleIJNS7_1CILi128EEESA_NS9_ILi32EEEEEENS8_IJiNS9_ILi1EEENS8_IJiiEEEEEESF_NS8_IJSD_iSE_EEENS4_13DefaultFusionEJEEENS4_15FmhaFwdEpilogueIS6_fNS8_IJNS9_ILi64EEESB_SA_EEEEENS2_23IndividualTileSchedulerEJEEEEEvNT_6ParamsE)
        /*0008*/ 	.word	0x000000a8


	//----- nvinfo : EIATTR_FRAME_SIZE
	.align		4
.L_15:
        /*000c*/ 	.byte	0x04, 0x11
        /*000e*/ 	.short	(.L_17 - .L_16)
	.align		4
.L_16:
        /*0010*/ 	.word	index@($__internal_0_$__cuda_sm20_rcp_rn_f32_slowpath)
        /*0014*/ 	.word	0x00000000


	//----- nvinfo : EIATTR_FRAME_SIZE
	.align		4
.L_17:
        /*0018*/ 	.byte	0x04, 0x11
        /*001a*/ 	.short	(.L_19 - .L_18)
	.align		4
.L_18:
        /*001c*/ 	.word	index@(_ZN7cutlass13device_kernelINS_4fmha6kernel28FmhaKernelTmaWarpSpecializedINS1_10collective30FmhaMainloopTmaWarpSpecializedINS_12float_e4m3_tEffN4cute5tupleIJNS7_1CILi128EEESA_NS9_ILi32EEEEEENS8_IJiNS9_ILi1EEENS8_IJiiEEEEEESF_NS8_IJSD_iSE_EEENS4_13DefaultFusionEJEEENS4_15FmhaFwdEpilogueIS6_fNS8_IJNS9_ILi64EEESB_SA_EEEEENS2_23IndividualTileSchedulerEJEEEEEvNT_6ParamsE)
        /*0020*/ 	.word	0x00000000


	//----- nvinfo : EIATTR_MIN_STACK_SIZE
	.align		4
.L_19:
        /*0024*/ 	.byte	0x04, 0x12
        /*0026*/ 	.short	(.L_21 - .L_20)
	.align		4
.L_20:
        /*0028*/ 	.word	index@(_ZN7cutlass13device_kernelINS_4fmha6kernel28FmhaKernelTmaWarpSpecializedINS1_10collective30FmhaMainloopTmaWarpSpecializedINS_12float_e4m3_tEffN4cute5tupleIJNS7_1CILi128EEESA_NS9_ILi32EEEEEENS8_IJiNS9_ILi1EEENS8_IJiiEEEEEESF_NS8_IJSD_iSE_EEENS4_13DefaultFusionEJEEENS4_15FmhaFwdEpilogueIS6_fNS8_IJNS9_ILi64EEESB_SA_EEEEENS2_23IndividualTileSchedulerEJEEEEEvNT_6ParamsE)
        /*002c*/ 	.word	0x00000000
.L_21:


//--------------------- .nv.compat                --------------------------
	.section	.nv.compat,"",@"SHT_CUDA_COMPAT_INFO"
	.align	4
        /*0000*/ 	.byte	0x02, 0x09, 0x01, 0x00, 0x02, 0x02, 0x04, 0x00, 0x02, 0x05, 0x05, 0x00, 0x03, 0x07, 0x01, 0x01
        /*0010*/ 	.byte	0x02, 0x03, 0x01, 0x00, 0x02, 0x06, 0x01, 0x00, 0x04, 0x0b, 0x08, 0x00, 0x00, 0x00, 0x00, 0x00
        /*0020*/ 	.byte	0x00, 0x00, 0x00, 0x00


//--------------------- .nv.info._ZN7cutlass13device_kernelINS_4fmha6kernel28FmhaKernelTmaWarpSpecializedINS1_10collective30FmhaMainloopTmaWarpSpecializedINS_12float_e4m3_tEffN4cute5tupleIJNS7_1CILi128EEESA_NS9_ILi32EEEEEENS8_IJiNS9_ILi1EEENS8_IJiiEEEEEESF_NS8_IJSD_iSE_EEENS4_13DefaultFusionEJEEENS4_15FmhaFwdEpilogueIS6_fNS8_IJNS9_ILi64EEESB_SA_EEEEENS2_23IndividualTileSchedulerEJEEEEEvNT_6ParamsE --------------------------
	.section	.nv.info._ZN7cutlass13device_kernelINS_4fmha6kernel28FmhaKernelTmaWarpSpecializedINS1_10collective30FmhaMainloopTmaWarpSpecializedINS_12float_e4m3_tEffN4cute5tupleIJNS7_1CILi128EEESA_NS9_ILi32EEEEEENS8_IJiNS9_ILi1EEENS8_IJiiEEEEEESF_NS8_IJSD_iSE_EEENS4_13DefaultFusionEJEEENS4_15FmhaFwdEpilogueIS6_fNS8_IJNS9_ILi64EEESB_SA_EEEEENS2_23IndividualTileSchedulerEJEEEEEvNT_6ParamsE,"",@"SHT_CUDA_INFO"
	.sectionflags	@""
	.align	4


	//----- nvinfo : EIATTR_CUDA_API_VERSION
	.align		4
        /*0000*/ 	.byte	0x04, 0x37
        /*0002*/ 	.short	(.L_23 - .L_22)
.L_22:
        /*0004*/ 	.word	0x00000082


	//----- nvinfo : EIATTR_KPARAM_INFO
	.align		4
.L_23:
        /*0008*/ 	.byte	0x04, 0x17
        /*000a*/ 	.short	(.L_25 - .L_24)
.L_24:
        /*000c*/ 	.word	0x00000000
        /*0010*/ 	.short	0x0000
        /*0012*/ 	.short	0x0070
        /*0014*/ 	.byte	0x00, 0xf0, 0x01, 0x20


	//----- nvinfo : EIATTR_SPARSE_MMA_MASK
	.align		4
.L_25:
        /*0018*/ 	.byte	0x03, 0x50
        /*001a*/ 	.short	0x0000


	//----- nvinfo : EIATTR_MAXREG_COUNT
	.align		4
        /*001c*/ 	.byte	0x03, 0x1b
        /*001e*/ 	.short	0x00a8


	//----- nvinfo : EIATTR_NUM_BARRIERS
	.align		4
        /*0020*/ 	.byte	0x02, 0x4c
        /*0022*/ 	.byte	0x02
	.zero		1


	//----- nvinfo : EIATTR_EXTERNS
	.align		4
        /*0024*/ 	.byte	0x04, 0x0f
        /*0026*/ 	.short	(.L_27 - .L_26)


	//   ....[0]....
	.align		4
.L_26:
        /*0028*/ 	.word	index@(__assertfail)


	//----- nvinfo : EIATTR_MERCURY_ISA_VERSION
	.align		4
.L_27:
        /*002c*/ 	.byte	0x03, 0x5f
        /*002e*/ 	.short	0x0101


	//----- nvinfo : EIATTR_INT_WARP_WIDE_INSTR_OFFSETS
	.align		4
        /*0030*/ 	.byte	0x04, 0x31
        /*0032*/ 	.short	(.L_29 - .L_28)


	//   ....[0]....
.L_28:
        /*0034*/ 	.word	0x000006f0


	//   ....[1]....
        /*0038*/ 	.word	0x00000700


	//   ....[2]....
        /*003c*/ 	.word	0x00000710


	//   ....[3]....
        /*0040*/ 	.word	0x00000720


	//   ....[4]....
        /*0044*/ 	.word	0x00000790


	//----- nvinfo : EIATTR_COOP_GROUP_MASK_REGIDS
	.align		4
.L_29:
        /*0048*/ 	.byte	0x04, 0x29
        /*004a*/ 	.short	(.L_31 - .L_30)


	//   ....[0]....
.L_30:
        /*004c*/ 	.word	0xffffffff


	//   ....[1]....
        /*0050*/ 	.word	0xffffffff


	//   ....[2]....
        /*0054*/ 	.word	0xffffffff


	//   ....[3]....
        /*0058*/ 	.word	0xffffffff


	//   ....[4]....
        /*005c*/ 	.word	0xffffffff


	//   ....[5]....
        /*0060*/ 	.word	0xffffffff


	//   ....[6]....
        /*0064*/ 	.word	0xffffffff


	//   ....[7]....
        /*0068*/ 	.word	0xffffffff


	//   ....[8]....
        /*006c*/ 	.word	0xffffffff


	//   ....[9]....
        /*0070*/ 	.word	0xffffffff


	//   ....[10]....
        /*0074*/ 	.word	0xffffffff


	//   ....[11]....
        /*0078*/ 	.word	0xffffffff


	//   ....[12]....
        /*007c*/ 	.word	0xffffffff


	//   ....[13]....
        /*0080*/ 	.word	0xffffffff


	//   ....[14]....
        /*0084*/ 	.word	0xffffffff


	//   ....[15]....
        /*0088*/ 	.word	0xffffffff


	//   ....[16]....
        /*008c*/ 	.word	0xffffffff


	//   ....[17]....
        /*0090*/ 	.word	0xffffffff


	//   ....[18]....
        /*0094*/ 	.word	0xffffffff


	//   ....[19]....
        /*0098*/ 	.word	0xffffffff


	//   ....[20]....
        /*009c*/ 	.word	0xffffffff


	//   ....[21]....
        /*00a0*/ 	.word	0xffffffff


	//   ....[22]....
        /*00a4*/ 	.word	0xffffffff


	//   ....[23]....
        /*00a8*/ 	.word	0xffffffff


	//   ....[24]....
        /*00ac*/ 	.word	0xffffffff


	//   ....[25]....
        /*00b0*/ 	.word	0xffffffff


	//   ....[26]....
        /*00b4*/ 	.word	0xffffffff


	//   ....[27]....
        /*00b8*/ 	.word	0xffffffff


	//   ....[28]....
        /*00bc*/ 	.word	0xffffffff


	//   ....[29]....
        /*00c0*/ 	.word	0xffffffff


	//   ....[30]....
        /*00c4*/ 	.word	0xffffffff


	//   ....[31]....
        /*00c8*/ 	.word	0xffffffff


	//   ....[32]....
        /*00cc*/ 	.word	0xffffffff


	//   ....[33]....
        /*00d0*/ 	.word	0xffffffff


	//   ....[34]....
        /*00d4*/ 	.word	0xffffffff


	//   ....[35]....
        /*00d8*/ 	.word	0xffffffff


	//   ....[36]....
        /*00dc*/ 	.word	0xffffffff


	//   ....[37]....
        /*00e0*/ 	.word	0xffffffff


	//   ....[38]....
        /*00e4*/ 	.word	0xffffffff


	//   ....[39]....
        /*00e8*/ 	.word	0xffffffff


	//   ....[40]....
        /*00ec*/ 	.word	0xffffffff


	//   ....[41]....
        /*00f0*/ 	.word	0xffffffff


	//   ....[42]....
        /*00f4*/ 	.word	0xffffffff


	//   ....[43]....
        /*00f8*/ 	.word	0xffffffff


	//   ....[44]....
        /*00fc*/ 	.word	0xffffffff


	//   ....[45]....
        /*0100*/ 	.word	0xffffffff


	//   ....[46]....
        /*0104*/ 	.word	0xffffffff


	//   ....[47]....
        /*0108*/ 	.word	0xffffffff


	//   ....[48]....
        /*010c*/ 	.word	0xffffffff


	//   ....[49]....
        /*0110*/ 	.word	0xffffffff


	//----- nvinfo : EIATTR_COOP_GROUP_INSTR_OFFSETS
	.align		4
.L_31:
        /*0114*/ 	.byte	0x04, 0x28
        /*0116*/ 	.short	(.L_33 - .L_32)


	//   ....[0]....
.L_32:
        /*0118*/ 	.word	0x00000050


	//   ....[1]....
        /*011c*/ 	.word	0x00000080


	//   ....[2]....
        /*0120*/ 	.word	0x000001b0


	//   ....[3]....
        /*0124*/ 	.word	0x00000370


	//   ....[4]....
        /*0128*/ 	.word	0x00000530


	//   ....[5]....
        /*012c*/ 	.word	0x00000690


	//   ....[6]....
        /*0130*/ 	.word	0x00001120


	//   ....[7]....
        /*0134*/ 	.word	0x00001140


	//   ....[8]....
        /*0138*/ 	.word	0x00001990


	//   ....[9]....
        /*013c*/ 	.word	0x00001b20


	//   ....[10]....
        /*0140*/ 	.word	0x00003990


	//   ....[11]....
        /*0144*/ 	.word	0x000039b0


	//   ....[12]....
        /*0148*/ 	.word	0x000039c0


	//   ....[13]....
        /*014c*/ 	.word	0x000039d0


	//   ....[14]....
        /*0150*/ 	.word	0x000039e0


	//   ....[15]....
        /*0154*/ 	.word	0x000039f0


	//   ....[16]....
        /*0158*/ 	.word	0x00003a00


	//   ....[17]....
        /*015c*/ 	.word	0x00003a10


	//   ....[18]....
        /*0160*/ 	.word	0x00003a40


	//   ....[19]....
        /*0164*/ 	.word	0x00003a50


	//   ....[20]....
        /*0168*/ 	.word	0x00003a80


	//   ....[21]....
        /*016c*/ 	.word	0x00003a90


	//   ....[22]....
        /*0170*/ 	.word	0x00003ac0


	//   ....[23]....
        /*0174*/ 	.word	0x00003ae0


	//   ....[24]....
        /*0178*/ 	.word	0x00003b10


	//   ....[25]....
        /*017c*/ 	.word	0x00003b20


	//   ....[26]....
        /*0180*/ 	.word	0x00004200


	//   ....[27]....
        /*0184*/ 	.word	0x00004230


	//   ....[28]....
        /*0188*/ 	.word	0x00004ac0


	//   ....[29]....
        /*018c*/ 	.word	0x00004bb0


	//   ....[30]....
        /*0190*/ 	.word	0x00006bc0


	//   ....[31]....
        /*0194*/ 	.word	0x00006c00


	//   ....[32]....
        /*0198*/ 	.word	0x00006c30


	//   ....[33]....
        /*019c*/ 	.word	0x00006c50


	//   ....[34]....
        /*01a0*/ 	.word	0x00006c60


	//   ....[35]....
        /*01a4*/ 	.word	0x00006c70


	//   ....[36]....
        /*01a8*/ 	.word	0x00006c80


	//   ....[37]....
        /*01ac*/ 	.word	0x00006c90


	//   ....[38]....
        /*01b0*/ 	.word	0x00006ca0


	//   ....[39]....
        /*01b4*/ 	.word	0x00006cb0


	//   ....[40]....
        /*01b8*/ 	.word	0x00006cd0


	//   ....[41]....
        /*01bc*/ 	.word	0x00006cf0


	//   ....[42]....
        /*01c0*/ 	.word	0x00006d00


	//   ....[43]....
        /*01c4*/ 	.word	0x00006d10


	//   ....[44]....
        /*01c8*/ 	.word	0x00006d20


	//   ....[45]....
        /*01cc*/ 	.word	0x00006d30


	//   ....[46]....
        /*01d0*/ 	.word	0x000071d0


	//   ....[47]....
        /*01d4*/ 	.word	0x00007200


	//   ....[48]....
        /*01d8*/ 	.word	0x00007250


	//   ....[49]....
        /*01dc*/ 	.word	0x00007260


	//----- nvinfo : EIATTR_REG_RECONFIG
	.align		4
.L_33:
        /*01e0*/ 	.byte	0x01, 0x54
	.zero		2


	//----- nvinfo : EIATTR_SYSCALL_OFFSETS
	.align		4
        /*01e4*/ 	.byte	0x04, 0x46
        /*01e6*/ 	.short	(.L_35 - .L_34)


	//   ....[0]....
.L_34:
        /*01e8*/ 	.word	0x00007b40


	//   ....[1]....
        /*01ec*/ 	.word	0x00007ca0


	//----- nvinfo : EIATTR_MBARRIER_INSTR_OFFSETS
	.align		4
.L_35:
        /*01f0*/ 	.byte	0x04, 0x39
        /*01f2*/ 	.short	(.L_37 - .L_36)


	//   ....[0]....
.L_36:
        /*01f4*/ 	.word	0x00000320
        /*01f8*/ 	.word	0x000000ff
        /*01fc*/ 	.word	0x00006050
        /*0200*/ 	.short	0x0100
        /*0202*/ 	.byte	0x0b
	.zero		1


	//   ....[1]....
        /*0204*/ 	.word	0x00000330
        /*0208*/ 	.word	0x000000ff
        /*020c*/ 	.word	0x00006060
        /*0210*/ 	.short	0x0100
        /*0212*/ 	.byte	0x0b
	.zero		1


	//   ....[2]....
        /*0214*/ 	.word	0x00000340
        /*0218*/ 	.word	0x000000ff
        /*021c*/ 	.word	0x00006058
        /*0220*/ 	.short	0x0100
        /*0222*/ 	.byte	0x0b
	.zero		1


	//   ....[3]....
        /*0224*/ 	.word	0x00000350
        /*0228*/ 	.word	0x000000ff
        /*022c*/ 	.word	0x00006068
        /*0230*/ 	.short	0x0100
        /*0232*/ 	.byte	0x0b
	.zero		1


	//   ....[4]....
        /*0234*/ 	.word	0x00000480
        /*0238*/ 	.word	0x000000ff
        /*023c*/ 	.word	0x00006000
        /*0240*/ 	.short	0x0100
        /*0242*/ 	.byte	0x0b
	.zero		1


	//   ....[5]....
        /*0244*/ 	.word	0x00000490
        /*0248*/ 	.word	0x000000ff
        /*024c*/ 	.word	0x00006028
        /*0250*/ 	.short	0x0100
        /*0252*/ 	.byte	0x0b
	.zero		1


	//   ....[6]....
        /*0254*/ 	.word	0x000004a0
        /*0258*/ 	.word	0x000000ff
        /*025c*/ 	.word	0x00006008
        /*0260*/ 	.short	0x0100
        /*0262*/ 	.byte	0x0b
	.zero		1


	//   ....[7]....
        /*0264*/ 	.word	0x000004b0
        /*0268*/ 	.word	0x000000ff
        /*026c*/ 	.word	0x00006030
        /*0270*/ 	.short	0x0100
        /*0272*/ 	.byte	0x0b
	.zero		1


	//   ....[8]....
        /*0274*/ 	.word	0x000004c0
        /*0278*/ 	.word	0x000000ff
        /*027c*/ 	.word	0x00006010
        /*0280*/ 	.short	0x0100
        /*0282*/ 	.byte	0x0b
	.zero		1


	//   ....[9]....
        /*0284*/ 	.word	0x000004d0
        /*0288*/ 	.word	0x000000ff
        /*028c*/ 	.word	0x00006038
        /*0290*/ 	.short	0x0100
        /*0292*/ 	.byte	0x0b
	.zero		1


	//   ....[10]....
        /*0294*/ 	.word	0x000004e0
        /*0298*/ 	.word	0x000000ff
        /*029c*/ 	.word	0x00006018
        /*02a0*/ 	.short	0x0100
        /*02a2*/ 	.byte	0x0b
	.zero		1


	//   ....[11]....
        /*02a4*/ 	.word	0x000004f0
        /*02a8*/ 	.word	0x000000ff
        /*02ac*/ 	.word	0x00006040
        /*02b0*/ 	.short	0x0100
        /*02b2*/ 	.byte	0x0b
	.zero		1


	//   ....[12]....
        /*02b4*/ 	.word	0x00000500
        /*02b8*/ 	.word	0x000000ff
        /*02bc*/ 	.word	0x00006020
        /*02c0*/ 	.short	0x0100
        /*02c2*/ 	.byte	0x0b
	.zero		1


	//   ....[13]....
        /*02c4*/ 	.word	0x00000510
        /*02c8*/ 	.word	0x000000ff
        /*02cc*/ 	.word	0x00006048
        /*02d0*/ 	.short	0x0100
        /*02d2*/ 	.byte	0x0b
	.zero		1


	//   ....[14]....
        /*02d4*/ 	.word	0x00000640
        /*02d8*/ 	.word	0x000000ff
        /*02dc*/ 	.word	0x00006070
        /*02e0*/ 	.short	0x0100
        /*02e2*/ 	.byte	0x0b
	.zero		1


	//   ....[15]....
        /*02e4*/ 	.word	0x00000650
        /*02e8*/ 	.word	0x000000ff
        /*02ec*/ 	.word	0x00006080
        /*02f0*/ 	.short	0x0100
        /*02f2*/ 	.byte	0x0b
	.zero		1


	//   ....[16]....
        /*02f4*/ 	.word	0x00000660
        /*02f8*/ 	.word	0x000000ff
        /*02fc*/ 	.word	0x00006078
        /*0300*/ 	.short	0x0100
        /*0302*/ 	.byte	0x0b
	.zero		1


	//   ....[17]....
        /*0304*/ 	.word	0x00000670
        /*0308*/ 	.word	0x000000ff
        /*030c*/ 	.word	0x00006088
        /*0310*/ 	.short	0x0100
        /*0312*/ 	.byte	0x0b
	.zero		1


	//   ....[18]....
        /*0314*/ 	.word	0x000007b0
        /*0318*/ 	.word	0x000000ff
        /*031c*/ 	.word	0x00006090
        /*0320*/ 	.short	0x0100
        /*0322*/ 	.byte	0x08
	.zero		1


	//   ....[19]....
        /*0324*/ 	.word	0x000007c0
        /*0328*/ 	.word	0x000000ff
        /*032c*/ 	.word	0x00006098
        /*0330*/ 	.short	0x0100
        /*0332*/ 	.byte	0x08
	.zero		1


	//   ....[20]....
        /*0334*/ 	.word	0x000007d0
        /*0338*/ 	.word	0x000000ff
        /*033c*/ 	.word	0x000060a0
        /*0340*/ 	.short	0x0100
        /*0342*/ 	.byte	0x08
	.zero		1


	//   ....[21]....
        /*0344*/ 	.word	0x000007e0
        /*0348*/ 	.word	0x000000ff
        /*034c*/ 	.word	0x000060a8
        /*0350*/ 	.short	0x0100
        /*0352*/ 	.byte	0x08
	.zero		1


	//   ....[22]....
        /*0354*/ 	.word	0x000008e0
        /*0358*/ 	.word	0x000000ff
        /*035c*/ 	.word	0x000060c0
        /*0360*/ 	.short	0x0100
        /*0362*/ 	.byte	0x0b
	.zero		1


	//   ....[23]....
        /*0364*/ 	.word	0x000008f0
        /*0368*/ 	.word	0x000000ff
        /*036c*/ 	.word	0x000060c8
        /*0370*/ 	.short	0x0100
        /*0372*/ 	.byte	0x0b
	.zero		1


	//   ....[24]....
        /*0374*/ 	.word	0x00000cf0
        /*0378*/ 	.word	0x000000ff
        /*037c*/ 	.word	0x00006050
        /*0380*/ 	.short	0x010a
        /*0382*/ 	.byte	0x06
	.zero		1


	//   ....[25]....
        /*0384*/ 	.word	0x00000d60
        /*0388*/ 	.word	0x000000ff
        /*038c*/ 	.word	0x00006000
        /*0390*/ 	.short	0x010a
        /*0392*/ 	.byte	0x25
	.zero		1


	//   ....[26]....
        /*0394*/ 	.word	0x00000dd0
        /*0398*/ 	.word	0x000000ff
        /*039c*/ 	.word	0x00000000
        /*03a0*/ 	.short	0x010a
        /*03a2*/ 	.byte	0x0a
	.zero		1


	//   ....[27]....
        /*03a4*/ 	.word	0x000027a0
        /*03a8*/ 	.word	0x00000011
        /*03ac*/ 	.word	0x00000000
        /*03b0*/ 	.short	0x0101
        /*03b2*/ 	.byte	0x0b
	.zero		1


	//   ....[28]....
        /*03b4*/ 	.word	0x00003bd0
        /*03b8*/ 	.word	0x000000ff
        /*03bc*/ 	.word	0x00006008
        /*03c0*/ 	.short	0x010a
        /*03c2*/ 	.byte	0x25
	.zero		1


	//   ....[29]....
        /*03c4*/ 	.word	0x00003db0
        /*03c8*/ 	.word	0x000000ff
        /*03cc*/ 	.word	0x00000000
        /*03d0*/ 	.short	0x0101
        /*03d2*/ 	.byte	0x06
	.zero		1


	//   ....[30]....
        /*03d4*/ 	.word	0x00003f10
        /*03d8*/ 	.word	0x000000ff
        /*03dc*/ 	.word	0x00006000
        /*03e0*/ 	.short	0x010a
        /*03e2*/ 	.byte	0x06
	.zero		1


	//   ....[31]....
        /*03e4*/ 	.word	0x00006c40
        /*03e8*/ 	.word	0x000000ff
        /*03ec*/ 	.word	0x00006000
        /*03f0*/ 	.short	0x010a
        /*03f2*/ 	.byte	0x06
	.zero		1


	//   ....[32]....
        /*03f4*/ 	.word	0x00006e50
        /*03f8*/ 	.word	0x000000ff
        /*03fc*/ 	.word	0x00006000
        /*0400*/ 	.short	0x010a
        /*0402*/ 	.byte	0x06
	.zero		1


	//   ....[33]....
        /*0404*/ 	.word	0x00007020
        /*0408*/ 	.word	0x000000ff
        /*040c*/ 	.word	0x00000000
        /*0410*/ 	.short	0x0101
        /*0412*/ 	.byte	0x06
	.zero		1


	//   ....[34]....
        /*0414*/ 	.word	0x000070d0
        /*0418*/ 	.word	0x000000ff
        /*041c*/ 	.word	0x00000000
        /*0420*/ 	.short	0x0101
        /*0422*/ 	.byte	0x06
	.zero		1


	//   ....[35]....
        /*0424*/ 	.word	0x000076f0
        /*0428*/ 	.word	0x000000ff
        /*042c*/ 	.word	0x00006098
        /*0430*/ 	.short	0x010a
        /*0432*/ 	.byte	0x04
	.zero		1


	//   ....[36]....
        /*0434*/ 	.word	0x000081e0
        /*0438*/ 	.word	0x00000000
        /*043c*/ 	.word	0x00006090
        /*0440*/ 	.short	0x0101
        /*0442*/ 	.byte	0x25
	.zero		1


	//   ....[37]....
        /*0444*/ 	.word	0x00008330
        /*0448*/ 	.word	0x00000004
        /*044c*/ 	.word	0x00006060
        /*0450*/ 	.short	0x010a
        /*0452*/ 	.byte	0x3f
	.zero		1


	//   ....[38]....
        /*0454*/ 	.word	0x00008590
        /*0458*/ 	.word	0x00000005
        /*045c*/ 	.word	0x00006028
        /*0460*/ 	.short	0x010a
        /*0462*/ 	.byte	0x3f
	.zero		1


	//   ....[39]....
        /*0464*/ 	.word	0x000087d0
        /*0468*/ 	.word	0x00000005
        /*046c*/ 	.word	0x00006060
        /*0470*/ 	.short	0x010a
        /*0472*/ 	.byte	0x3f
	.zero		1


	//   ....[40]....
        /*0474*/ 	.word	0x00008a40
        /*0478*/ 	.word	0x00000004
        /*047c*/ 	.word	0x00006028
        /*0480*/ 	.short	0x010a
        /*0482*/ 	.byte	0x3f
	.zero		1


	//   ....[41]....
        /*0484*/ 	.word	0x00008d70
        /*0488*/ 	.word	0x00000006
        /*048c*/ 	.word	0x00006028
        /*0490*/ 	.short	0x010a
        /*0492*/ 	.byte	0x3f
	.zero		1


	//   ....[42]....
        /*0494*/ 	.word	0x00008fe0
        /*0498*/ 	.word	0x00000006
        /*049c*/ 	.word	0x00006028
        /*04a0*/ 	.short	0x010a
        /*04a2*/ 	.byte	0x3f
	.zero		1


	//   ....[43]....
        /*04a4*/ 	.word	0x00009240
        /*04a8*/ 	.word	0x00000003
        /*04ac*/ 	.word	0x00006050
        /*04b0*/ 	.short	0x010a
        /*04b2*/ 	.byte	0x3f
	.zero		1


	//   ....[44]....
        /*04b4*/ 	.word	0x000092a0
        /*04b8*/ 	.word	0x00000003
        /*04bc*/ 	.word	0x00006000
        /*04c0*/ 	.short	0x010a
        /*04c2*/ 	.byte	0x3f
	.zero		1


	//   ....[45]....
        /*04c4*/ 	.word	0x00009300
        /*04c8*/ 	.word	0x00000004
        /*04cc*/ 	.word	0x00000000
        /*04d0*/ 	.short	0x010a
        /*04d2*/ 	.byte	0x3f
	.zero		1


	//   ....[46]....
        /*04d4*/ 	.word	0x00009360
        /*04d8*/ 	.word	0x00000009
        /*04dc*/ 	.word	0x00006008
        /*04e0*/ 	.short	0x010a
        /*04e2*/ 	.byte	0x3f
	.zero		1


	//   ....[47]....
        /*04e4*/ 	.word	0x000093c0
        /*04e8*/ 	.word	0x00000004
        /*04ec*/ 	.word	0x00006000
        /*04f0*/ 	.short	0x010a
        /*04f2*/ 	.byte	0x3f
	.zero		1


	//   ....[48]....
        /*04f4*/ 	.word	0x00009420
        /*04f8*/ 	.word	0x0000000b
        /*04fc*/ 	.word	0x00006000
        /*0500*/ 	.short	0x010a
        /*0502*/ 	.byte	0x3f
	.zero		1


	//   ....[49]....
        /*0504*/ 	.word	0x00009480
        /*0508*/ 	.word	0x00000003
        /*050c*/ 	.word	0x00006098
        /*0510*/ 	.short	0x010a
        /*0512*/ 	.byte	0x3f
	.zero		1


	//   ....[50]....
        /*0514*/ 	.word	0x000094d0
        /*0518*/ 	.word	0x00000004
        /*051c*/ 	.word	0x00006060
        /*0520*/ 	.short	0x010a
        /*0522*/ 	.byte	0x3f
	.zero		1


	//   ....[51]....
        /*0524*/ 	.word	0x00009520
        /*0528*/ 	.word	0x00000005
        /*052c*/ 	.word	0x00006028
        /*0530*/ 	.short	0x010a
        /*0532*/ 	.byte	0x3f
	.zero		1


	//   ....[52]....
        /*0534*/ 	.word	0x00009570
        /*0538*/ 	.word	0x00000005
        /*053c*/ 	.word	0x00006060
        /*0540*/ 	.short	0x010a
        /*0542*/ 	.byte	0x3f
	.zero		1


	//   ....[53]....
        /*0544*/ 	.word	0x000095c0
        /*0548*/ 	.word	0x00000004
        /*054c*/ 	.word	0x00006028
        /*0550*/ 	.short	0x010a
        /*0552*/ 	.byte	0x3f
	.zero		1


	//   ....[54]....
        /*0554*/ 	.word	0x00009610
        /*0558*/ 	.word	0x00000006
        /*055c*/ 	.word	0x00006028
        /*0560*/ 	.short	0x010a
        /*0562*/ 	.byte	0x3f
	.zero		1


	//   ....[55]....
        /*0564*/ 	.word	0x00009660
        /*0568*/ 	.word	0x00000006
        /*056c*/ 	.word	0x00006028
        /*0570*/ 	.short	0x010a
        /*0572*/ 	.byte	0x3f
	.zero		1


	//----- nvinfo : EIATTR_NUM_MBARRIERS
	.align		4
.L_37:
        /*0574*/ 	.byte	0x03, 0x38
        /*0576*/ 	.short	0x0018


	//----- nvinfo : EIATTR_EXIT_INSTR_OFFSETS
	.align		4
        /*0578*/ 	.byte	0x04, 0x1c
        /*057a*/ 	.short	(.L_39 - .L_38)


	//   ....[0]....
.L_38:
        /*057c*/ 	.word	0x00000990


	//   ....[1]....
        /*0580*/ 	.word	0x000081f0


	//   ....[2]....
        /*0584*/ 	.word	0x00008230


	//   ....[3]....
        /*0588*/ 	.word	0x00008c40


	//   ....[4]....
        /*058c*/ 	.word	0x00009220


	//----- nvinfo : EIATTR_MAX_THREADS
	.align		4
.L_39:
        /*0590*/ 	.byte	0x04, 0x05
        /*0592*/ 	.short	(.L_41 - .L_40)
.L_40:
        /*0594*/ 	.word	0x00000180
        /*0598*/ 	.word	0x00000001
        /*059c*/ 	.word	0x00000001


	//----- nvinfo : EIATTR_CRS_STACK_SIZE
	.align		4
.L_41:
        /*05a0*/ 	.byte	0x04, 0x1e
        /*05a2*/ 	.short	(.L_43 - .L_42)
.L_42:
        /*05a4*/ 	.word	0x00000000


	//----- nvinfo : EIATTR_CBANK_PARAM_SIZE
	.align		4
.L_43:
        /*05a8*/ 	.byte	0x03, 0x19
        /*05aa*/ 	.short	0x0870


	//----- nvinfo : EIATTR_PARAM_CBANK
	.align		4
        /*05ac*/ 	.byte	0x04, 0x0a
        /*05ae*/ 	.short	(.L_45 - .L_44)
	.align		4
.L_44:
        /*05b0*/ 	.word	index@(.nv.constant0._ZN7cutlass13device_kernelINS_4fmha6kernel28FmhaKernelTmaWarpSpecializedINS1_10collective30FmhaMainloopTmaWarpSpecializedINS_12float_e4m3_tEffN4cute5tupleIJNS7_1CILi128EEESA_NS9_ILi32EEEEEENS8_IJiNS9_ILi1EEENS8_IJiiEEEEEESF_NS8_IJSD_iSE_EEENS4_13DefaultFusionEJEEENS4_15FmhaFwdEpilogueIS6_fNS8_IJNS9_ILi64EEESB_SA_EEEEENS2_23IndividualTileSchedulerEJEEEEEvNT_6ParamsE)
        /*05b4*/ 	.short	0x0210
        /*05b6*/ 	.short	0x0870


	//----- nvinfo : EIATTR_SW_WAR
	.align		4
.L_45:
        /*05b8*/ 	.byte	0x04, 0x36
        /*05ba*/ 	.short	(.L_47 - .L_46)
.L_46:
        /*05bc*/ 	.word	0x00000008
.L_47:


//--------------------- .nv.callgraph             --------------------------
	.section	.nv.callgraph,"",@"SHT_CUDA_CALLGRAPH"
	.align	4
	.sectionentsize	8
	.align		4
        /*0000*/ 	.word	0x00000000
	.align		4
        /*0004*/ 	.word	0xffffffff
	.align		4
        /*0008*/ 	.word	index@(_ZN7cutlass13device_kernelINS_4fmha6kernel28FmhaKernelTmaWarpSpecializedINS1_10collective30FmhaMainloopTmaWarpSpecializedINS_12float_e4m3_tEffN4cute5tupleIJNS7_1CILi128EEESA_NS9_ILi32EEEEEENS8_IJiNS9_ILi1EEENS8_IJiiEEEEEESF_NS8_IJSD_iSE_EEENS4_13DefaultFusionEJEEENS4_15FmhaFwdEpilogueIS6_fNS8_IJNS9_ILi64EEESB_SA_EEEEENS2_23IndividualTileSchedulerEJEEEEEvNT_6ParamsE)
	.align		4
        /*000c*/ 	.word	index@(__assertfail)
	.align		4
        /*0010*/ 	.word	0x00000000
	.align		4
        /*0014*/ 	.word	0xfffffffe
	.align		4
        /*0018*/ 	.word	0x00000000
	.align		4
        /*001c*/ 	.word	0xfffffffd
	.align		4
        /*0020*/ 	.word	0x00000000
	.align		4
        /*0024*/ 	.word	0xfffffffc


//--------------------- .nv.constant4             --------------------------
	.section	.nv.constant4,"a",@progbits
	.align	8
	.align		8
.nv.constant4:
        /*0000*/ 	.dword	__assertfail
	.align		8
        /*0008*/ 	.dword	__unnamed_1
	.align		8
        /*0010*/ 	.dword	_ZN39_INTERNAL_54c21654_4_k_cu_80bf7fd2_27824cuda3std3__45__cpo5beginE
	.align		8
        /*0018*/ 	.dword	_ZN39_INTERNAL_54c21654_4_k_cu_80bf7fd2_27824cuda3std3__45__cpo3endE
	.align		8
        /*0020*/ 	.dword	_ZN39_INTERNAL_54c21654_4_k_cu_80bf7fd2_27824cuda3std3__45__cpo6cbeginE
	.align		8
        /*0028*/ 	.dword	_ZN39_INTERNAL_54c21654_4_k_cu_80bf7fd2_27824cuda3std3__45__cpo4cendE
	.align		8
        /*0030*/ 	.dword	_ZN39_INTERNAL_54c21654_4_k_cu_80bf7fd2_27824cuda3std3__441_GLOBAL__N__54c21654_4_k_cu_80bf7fd2_27826ignoreE
	.align		8
        /*0038*/ 	.dword	_ZN39_INTERNAL_54c21654_4_k_cu_80bf7fd2_27824cuda3std3__419piecewise_constructE
	.align		8
        /*0040*/ 	.dword	_ZN39_INTERNAL_54c21654_4_k_cu_80bf7fd2_27824cuda3std3__48in_placeE
	.align		8
        /*0048*/ 	.dword	_ZN39_INTERNAL_54c21654_4_k_cu_80bf7fd2_27824cuda3std6ranges3__45__cpo4swapE
	.align		8
        /*0050*/ 	.dword	_ZN39_INTERNAL_54c21654_4_k_cu_80bf7fd2_27824cuda3std6ranges3__45__cpo9iter_moveE
	.align		8
        /*0058*/ 	.dword	_ZN39_INTERNAL_54c21654_4_k_cu_80bf7fd2_27824cute7productE
	.align		8
        /*0060*/ 	.dword	_ZN39_INTERNAL_54c21654_4_k_cu_80bf7fd2_27824cute1_E
	.align		8
        /*0068*/ 	.dword	$str$24
	.align		8
        /*0070*/ 	.dword	$str$25


//--------------------- .text._ZN7cutlass13device_kernelINS_4fmha6kernel28FmhaKernelTmaWarpSpecializedINS1_10collective30FmhaMainloopTmaWarpSpecializedINS_12float_e4m3_tEffN4cute5tupleIJNS7_1CILi128EEESA_NS9_ILi32EEEEEENS8_IJiNS9_ILi1EEENS8_IJiiEEEEEESF_NS8_IJSD_iSE_EEENS4_13DefaultFusionEJEEENS4_15FmhaFwdEpilogueIS6_fNS8_IJNS9_ILi64EEESB_SA_EEEEENS2_23IndividualTileSchedulerEJEEEEEvNT_6ParamsE --------------------------
	.section	.text._ZN7cutlass13device_kernelINS_4fmha6kernel28FmhaKernelTmaWarpSpecializedINS1_10collective30FmhaMainloopTmaWarpSpecializedINS_12float_e4m3_tEffN4cute5tupleIJNS7_1CILi128EEESA_NS9_ILi32EEEEEENS8_IJiNS9_ILi1EEENS8_IJiiEEEEEESF_NS8_IJSD_iSE_EEENS4_13DefaultFusionEJEEENS4_15FmhaFwdEpilogueIS6_fNS8_IJNS9_ILi64EEESB_SA_EEEEENS2_23IndividualTileSchedulerEJEEEEEvNT_6ParamsE,"ax",@progbits
	.align	128
.text._ZN7cutlass13device_kernelINS_4fmha6kernel28FmhaKernelTmaWarpSpecializedINS1_10collective30FmhaMainloopTmaWarpSpecializedINS_12float_e4m3_tEffN4cute5tupleIJNS7_1CILi128EEESA_NS9_ILi32EEEEEENS8_IJiNS9_ILi1EEENS8_IJiiEEEEEESF_NS8_IJSD_iSE_EEENS4_13DefaultFusionEJEEENS4_15FmhaFwdEpilogueIS6_fNS8_IJNS9_ILi64EEESB_SA_EEEEENS2_23IndividualTileSchedulerEJEEEEEvNT_6ParamsE:
        .type           _ZN7cutlass13device_kernelINS_4fmha6kernel28FmhaKernelTmaWarpSpecializedINS1_10collective30FmhaMainloopTmaWarpSpecializedINS_12float_e4m3_tEffN4cute5tupleIJNS7_1CILi128EEESA_NS9_ILi32EEEEEENS8_IJiNS9_ILi1EEENS8_IJiiEEEEEESF_NS8_IJSD_iSE_EEENS4_13DefaultFusionEJEEENS4_15FmhaFwdEpilogueIS6_fNS8_IJNS9_ILi64EEESB_SA_EEEEENS2_23IndividualTileSchedulerEJEEEEEvNT_6ParamsE,@function
        .size           _ZN7cutlass13device_kernelINS_4fmha6kernel28FmhaKernelTmaWarpSpecializedINS1_10collective30FmhaMainloopTmaWarpSpecializedINS_12float_e4m3_tEffN4cute5tupleIJNS7_1CILi128EEESA_NS9_ILi32EEEEEENS8_IJiNS9_ILi1EEENS8_IJiiEEEEEESF_NS8_IJSD_iSE_EEENS4_13DefaultFusionEJEEENS4_15FmhaFwdEpilogueIS6_fNS8_IJNS9_ILi64EEESB_SA_EEEEENS2_23IndividualTileSchedulerEJEEEEEvNT_6ParamsE,(.L_x_104 - _ZN7cutlass13device_kernelINS_4fmha6kernel28FmhaKernelTmaWarpSpecializedINS1_10collective30FmhaMainloopTmaWarpSpecializedINS_12float_e4m3_tEffN4cute5tupleIJNS7_1CILi128EEESA_NS9_ILi32EEEEEENS8_IJiNS9_ILi1EEENS8_IJiiEEEEEESF_NS8_IJSD_iSE_EEENS4_13DefaultFusionEJEEENS4_15FmhaFwdEpilogueIS6_fNS8_IJNS9_ILi64EEESB_SA_EEEEENS2_23IndividualTileSchedulerEJEEEEEvNT_6ParamsE)
        .other          _ZN7cutlass13device_kernelINS_4fmha6kernel28FmhaKernelTmaWarpSpecializedINS1_10collective30FmhaMainloopTmaWarpSpecializedINS_12float_e4m3_tEffN4cute5tupleIJNS7_1CILi128EEESA_NS9_ILi32EEEEEENS8_IJiNS9_ILi1EEENS8_IJiiEEEEEESF_NS8_IJSD_iSE_EEENS4_13DefaultFusionEJEEENS4_15FmhaFwdEpilogueIS6_fNS8_IJNS9_ILi64EEESB_SA_EEEEENS2_23IndividualTileSchedulerEJEEEEEvNT_6ParamsE,@"STO_CUDA_ENTRY STV_DEFAULT"
_ZN7cutlass13device_kernelINS_4fmha6kernel28FmhaKernelTmaWarpSpecializedINS1_10collective30FmhaMainloopTmaWarpSpecializedINS_12float_e4m3_tEffN4cute5tupleIJNS7_1CILi128EEESA_NS9_ILi32EEEEEENS8_IJiNS9_ILi1EEENS8_IJiiEEEEEESF_NS8_IJSD_iSE_EEENS4_13DefaultFusionEJEEENS4_15FmhaFwdEpilogueIS6_fNS8_IJNS9_ILi64EEESB_SA_EEEEENS2_23IndividualTileSchedulerEJEEEEEvNT_6ParamsE:
[----:B------:R-:W1:Y:S01]  /*0000*/  LDC R1, c[0x0][0x28] ;  /* 0x00000a00ff017b82 */ /* 0x000e620000000800 */
[----:B------:R-:W2:Y:S01]  /*0010*/  S2R R0, SR_TID.X ;  /* 0x0000000000007919 */ /* 0x000ea20000002100 */
[----:B------:R-:W-:Y:S01]  /*0020*/  ELECT P1, URZ, PT ;  /* 0x00000000003f782f */ /* 0x000fe20003820000 */
[----:B------:R-:W-:Y:S01]  /*0030*/  BSSY B0, `(.L_x_0) ;  /* 0x0000017000007945 */ /* 0x000fe20003800000 */
[----:B--2---:R-:W-:-:S05]  /*0040*/  SHF.R.U32.HI R2, RZ, 0x5, R0 ;  /* 0x00000005ff027819 */ /* 0x004fca0000011600 */
[----:B------:R-:W2:Y:S02]  /*0050*/  SHFL.IDX PT, R3, R2, RZ, 0x1f ;  /* 0x00001fff02037589 */ /* 0x000ea400000e0000 */
[----:B--2---:R-:W-:Y:S02]  /*0060*/  R2UR UR4, R3 ;  /* 0x00000000030472ca */ /* 0x004fe400000e0000 */
[----:B------:R-:W-:-:S06]  /*0070*/  SHF.R.U32.HI R3, RZ, 0x7, R0 ;  /* 0x00000007ff037819 */ /* 0x000fcc0000011600 */
[----:B------:R-:W2:Y:S05]  /*0080*/  SHFL.IDX PT, R3, R3, RZ, 0x1f ;  /* 0x00001fff03037589 */ /* 0x000eaa00000e0000 */
[----:B------:R-:W-:Y:S02]  /*0090*/  USHF.R.S32.HI UR5, URZ, 0x1f, UR4 ;  /* 0x0000001f3f057899 */ /* 0x000fe40008011404 */
[----:B------:R-:W-:Y:S02]  /*00a0*/  ISETP.NE.OR P0, PT, RZ, UR4, !P1 ;  /* 0x00000004ff007c0c */ /* 0x000fe4000cf05670 */
[----:B------:R-:W-:-:S04]  /*00b0*/  ULEA.HI UR5, UR5, UR4, URZ, 0x2 ;  /* 0x0000000405057291 */ /* 0x000fc8000f8f103f */
[----:B------:R-:W-:-:S04]  /*00c0*/  ULOP3.LUT UR5, UR5, 0xfffffffc, URZ, 0xc0, !UPT ;  /* 0xfffffffc05057892 */ /* 0x000fc8000f8ec03f */
[----:B------:R-:W-:-:S03]  /*00d0*/  UIADD3 UR7, UR4, -UR5, URZ ;  /* 0x8000000504077290 */ /* 0x000fc6000fffe03f */
[----:B-1----:R-:W-:Y:S09]  /*00e0*/  @P0 BRA `(.L_x_1) ;  /* 0x00000000002c0947 */ /* 0x002ff20003800000 */
[----:B------:R-:W-:Y:S02]  /*00f0*/  ULDC.64 UR4, c[0x0][0x198] ;  /* 0x0000660000047ab9 */ /* 0x000fe40000000a00 */
[----:B------:R-:W-:Y:S02]  /*0100*/  UIADD3 UR8, UP0, UR4, 0xf0, URZ ;  /* 0x000000f004087890 */ /* 0x000fe4000ff1e03f */
[----:B------:R-:W-:Y:S02]  /*0110*/  UIADD3 UR10, UP1, UR4, 0x1f0, URZ ;  /* 0x000001f0040a7890 */ /* 0x000fe4000ff3e03f */
[----:B------:R-:W-:Y:S02]  /*0120*/  UIADD3 UR4, UP2, UR4, 0x2f0, URZ ;  /* 0x000002f004047890 */ /* 0x000fe4000ff5e03f */
[----:B------:R-:W-:Y:S02]  /*0130*/  UIADD3.X UR9, URZ, UR5, URZ, UP0, !UPT ;  /* 0x000000053f097290 */ /* 0x000fe400087fe43f */
[----:B------:R-:W-:-:S02]  /*0140*/  UIADD3.X UR11, URZ, UR5, URZ, UP1, !UPT ;  /* 0x000000053f0b7290 */ /* 0x000fc40008ffe43f */
[----:B------:R-:W-:-:S05]  /*0150*/  UIADD3.X UR5, URZ, UR5, URZ, UP2, !UPT ;  /* 0x000000053f057290 */ /* 0x000fca00097fe43f */
[----:B------:R1:W-:Y:S02]  /*0160*/  UTMACCTL.PF [UR8] ;  /* 0x00000000080079b9 */ /* 0x0003e40008040000 */
[----:B------:R1:W-:Y:S02]  /*0170*/  UTMACCTL.PF [UR10] ;  /* 0x000000000a0079b9 */ /* 0x0003e40008040000 */
[----:B------:R1:W-:Y:S02]  /*0180*/  UTMACCTL.PF [UR4] ;  /* 0x00000000040079b9 */ /* 0x0003e40008040000 */
[----:B-1----:R-:W-:Y:S01]  /*0190*/  NOP ;  /* 0x0000000000007918 */ /* 0x002fe20000000000 */
.L_x_1:
[----:B------:R-:W-:Y:S05]  /*01a0*/  BSYNC B0 ;  /* 0x0000000000007941 */ /* 0x000fea0003800000 */
.L_x_0:
[----:B------:R-:W1:Y:S01]  /*01b0*/  SHFL.IDX PT, R4, R2, RZ, 0x1f ;  /* 0x00001fff02047589 */ /* 0x000e6200000e0000 */
[----:B--2---:R-:W-:Y:S01]  /*01c0*/  R2UR UR36, R3 ;  /* 0x00000000032472ca */ /* 0x004fe200000e0000 */
[----:B------:R-:W-:-:S12]  /*01d0*/  UISETP.NE.AND UP0, UPT, UR7, 0x1, UPT ;  /* 0x000000010700788c */ /* 0x000fd8000bf05270 */
[----:B------:R-:W-:Y:S02]  /*01e0*/  UIADD3 UR10, UR36, -0x1, URZ ;  /* 0xffffffff240a7890 */ /* 0x000fe4000fffe03f */
[----:B------:R-:W-:Y:S02]  /*01f0*/  UISETP.EQ.AND UP2, UPT, UR36, URZ, !UP0 ;  /* 0x0000003f2400728c */ /* 0x000fe4000c742270 */
[----:B------:R-:W-:Y:S02]  /*0200*/  UISETP.GE.U32.AND UP1, UPT, UR10, 0x4, UPT ;  /* 0x000000040a00788c */ /* 0x000fe4000bf26070 */
[----:B------:R-:W-:Y:S01]  /*0210*/  USEL UR6, URZ, 0x1, !UP2 ;  /* 0x000000013f067887 */ /* 0x000fe2000d000000 */
[----:B-1----:R-:W-:-:S03]  /*0220*/  ISETP.NE.AND P0, PT, R4, RZ, PT ;  /* 0x000000ff0400720c */ /* 0x002fc60003f05270 */
[----:B------:R-:W-:-:S10]  /*0230*/  USEL UR6, UR6, 0x2, UP1 ;  /* 0x0000000206067887 */ /* 0x000fd40008800000 */
[----:B------:R-:W-:Y:S05]  /*0240*/  @P0 BRA `(.L_x_2) ;  /* 0x0000000000480947 */ /* 0x000fea0003800000 */
[----:B------:R-:W1:Y:S01]  /*0250*/  S2UR UR11, SR_CgaCtaId ;  /* 0x00000000000b79c3 */ /* 0x000e620000008800 */
[----:B------:R-:W-:Y:S01]  /*0260*/  UMOV UR4, 0x400 ;  /* 0x0000040000047882 */ /* 0x000fe20000000000 */
[----:B------:R-:W-:Y:S01]  /*0270*/  UMOV UR5, 0x1 ;  /* 0x0000000100057882 */ /* 0x000fe20000000000 */
[----:B------:R-:W-:Y:S01]  /*0280*/  UMOV UR8, 0x80 ;  /* 0x0000008000087882 */ /* 0x000fe20000000000 */
[----:B------:R-:W-:Y:S01]  /*0290*/  ELECT P0, URZ, PT ;  /* 0x00000000003f782f */ /* 0x000fe20003800000 */
[----:B------:R-:W-:-:S04]  /*02a0*/  UIADD3 UR8, -UR8, 0x100000, URZ ;  /* 0x0010000008087890 */ /* 0x000fc8000fffe13f */
[----:B------:R-:W-:Y:S02]  /*02b0*/  USHF.L.U32 UR9, UR8, 0xb, URZ ;  /* 0x0000000b08097899 */ /* 0x000fe4000800063f */
[----:B------:R-:W-:Y:S02]  /*02c0*/  USHF.L.U32 UR8, UR8, 0x1, URZ ;  /* 0x0000000108087899 */ /* 0x000fe4000800063f */
[----:B-1----:R-:W-:Y:S02]  /*02d0*/  ULEA UR11, UR11, UR4, 0x18 ;  /* 0x000000040b0b7291 */ /* 0x002fe4000f8ec03f */
[----:B------:R-:W-:-:S04]  /*02e0*/  UIADD3 UR4, -UR5, 0x100000, URZ ;  /* 0x0010000005047890 */ /* 0x000fc8000fffe13f */
[----:B------:R-:W-:Y:S02]  /*02f0*/  USHF.L.U32 UR5, UR4, 0xb, URZ ;  /* 0x0000000b04057899 */ /* 0x000fe4000800063f */
[----:B------:R-:W-:Y:S01]  /*0300*/  USHF.L.U32 UR4, UR4, 0x1, URZ ;  /* 0x0000000104047899 */ /* 0x000fe2000800063f */
[----:B------:R-:W1:Y:S11]  /*0310*/  FENCE.VIEW.ASYNC.S ;  /* 0x00000000000073c6 */ /* 0x000e760000000000 */
[----:B-1----:R1:W2:Y:S01]  /*0320*/  SYNCS.EXCH.64 URZ, [UR11+0x6050], UR4 ;  /* 0x006050040b3f75b2 */ /* 0x0022a20008000100 */
[----:B------:R1:W3:Y:S01]  /*0330*/  SYNCS.EXCH.64 URZ, [UR11+0x6060], UR8 ;  /* 0x006060080b3f75b2 */ /* 0x0002e20008000100 */
[----:B------:R1:W4:Y:S01]  /*0340*/  SYNCS.EXCH.64 URZ, [UR11+0x6058], UR4 ;  /* 0x006058040b3f75b2 */ /* 0x0003220008000100 */
[----:B------:R1:W1:Y:S01]  /*0350*/  SYNCS.EXCH.64 URZ, [UR11+0x6068], UR8 ;  /* 0x006068080b3f75b2 */ /* 0x0002620008000100 */
[----:B------:R-:W-:Y:S01]  /*0360*/  NOP ;  /* 0x0000000000007918 */ /* 0x000fe20000000000 */
.L_x_2:
[----:B------:R-:W5:Y:S01]  /*0370*/  SHFL.IDX PT, R3, R2, RZ, 0x1f ;  /* 0x00001fff02037589 */ /* 0x000f6200000e0000 */
[----:B------:R-:W-:Y:S01]  /*0380*/  NOP ;  /* 0x0000000000007918 */ /* 0x000fe20000000000 */
[----:B-----5:R-:W-:-:S13]  /*0390*/  ISETP.NE.AND P0, PT, R3, RZ, PT ;  /* 0x000000ff0300720c */ /* 0x020fda0003f05270 */
[----:B------:R-:W-:Y:S05]  /*03a0*/  @P0 BRA `(.L_x_3) ;  /* 0x0000000000600947 */ /* 0x000fea0003800000 */
[----:B-1----:R-:W1:Y:S01]  /*03b0*/  S2UR UR5, SR_CgaCtaId ;  /* 0x00000000000579c3 */ /* 0x002e620000008800 */
[----:B------:R-:W-:Y:S01]  /*03c0*/  UMOV UR4, 0x400 ;  /* 0x0000040000047882 */ /* 0x000fe20000000000 */
[----:B------:R-:W-:Y:S01]  /*03d0*/  UMOV UR8, 0x1 ;  /* 0x0000000100087882 */ /* 0x000fe20000000000 */
[----:B------:R-:W-:Y:S01]  /*03e0*/  UMOV UR12, 0x100 ;  /* 0x00000100000c7882 */ /* 0x000fe20000000000 */
[----:B------:R-:W-:-:S04]  /*03f0*/  UIADD3 UR8, -UR8, 0x100000, URZ ;  /* 0x0010000008087890 */ /* 0x000fc8000fffe13f */
[----:B------:R-:W-:Y:S02]  /*0400*/  USHF.L.U32 UR9, UR8, 0xb, URZ ;  /* 0x0000000b08097899 */ /* 0x000fe4000800063f */
[----:B------:R-:W-:Y:S01]  /*0410*/  USHF.L.U32 UR8, UR8, 0x1, URZ ;  /* 0x0000000108087899 */ /* 0x000fe2000800063f */
[----:B------:R-:W-:Y:S01]  /*0420*/  ELECT P0, URZ, PT ;  /* 0x00000000003f782f */ /* 0x000fe20003800000 */
[----:B-1----:R-:W-:Y:S02]  /*0430*/  ULEA UR11, UR5, UR4, 0x18 ;  /* 0x00000004050b7291 */ /* 0x002fe4000f8ec03f */
[----:B------:R-:W-:-:S04]  /*0440*/  UIADD3 UR4, -UR12, 0x100000, URZ ;  /* 0x001000000c047890 */ /* 0x000fc8000fffe13f */
[----:B------:R-:W-:Y:S02]  /*0450*/  USHF.L.U32 UR5, UR4, 0xb, URZ ;  /* 0x0000000b04057899 */ /* 0x000fe4000800063f */
[----:B------:R-:W-:Y:S01]  /*0460*/  USHF.L.U32 UR4, UR4, 0x1, URZ ;  /* 0x0000000104047899 */ /* 0x000fe2000800063f */
[----:B------:R-:W1:Y:S03]  /*0470*/  FENCE.VIEW.ASYNC.S ;  /* 0x00000000000073c6 */ /* 0x000e660000000000 */
[----:B-1----:R1:W1:Y:S08]  /*0480*/  SYNCS.EXCH.64 URZ, [UR11+0x6000], UR8 ;  /* 0x006000080b3f75b2 */ /* 0x0022700008000100 */
[----:B------:R1:W1:Y:S01]  /*0490*/  SYNCS.EXCH.64 URZ, [UR11+0x6028], UR4 ;  /* 0x006028040b3f75b2 */ /* 0x0002620008000100 */
        /* <DEDUP_REMOVED lines=8> */
[----:B------:R-:W-:Y:S01]  /*0520*/  NOP ;  /* 0x0000000000007918 */ /* 0x000fe20000000000 */
.L_x_3:
        /* <DEDUP_REMOVED lines=21> */
[----:B------:R-:W-:Y:S01]  /*0680*/  NOP ;  /* 0x0000000000007918 */ /* 0x000fe20000000000 */
.L_x_4:
[----:B------:R-:W5:Y:S01]  /*0690*/  SHFL.IDX PT, R3, R2, RZ, 0x1f ;  /* 0x00001fff02037589 */ /* 0x000f6200000e0000 */
[----:B------:R-:W-:Y:S01]  /*06a0*/  ELECT P0, URZ, PT ;  /* 0x00000000003f782f */ /* 0x000fe20003800000 */
[----:B------:R-:W-:Y:S01]  /*06b0*/  NOP ;  /* 0x0000000000007918 */ /* 0x000fe20000000000 */
[----:B-1----:R-:W-:Y:S02]  /*06c0*/  UMOV UR4, 0x80 ;  /* 0x0000008000047882 */ /* 0x002fe40000000000 */
[C---:B-----5:R-:W-:Y:S02]  /*06d0*/  ISETP.NE.OR P0, PT, R3.reuse, RZ, !P0 ;  /* 0x000000ff0300720c */ /* 0x060fe40004705670 */
[----:B------:R-:W-:-:S11]  /*06e0*/  ISETP.NE.AND P2, PT, R3, RZ, PT ;  /* 0x000000ff0300720c */ /* 0x000fd60003f45270 */
[----:B------:R-:W-:Y:S01]  /*06f0*/  VOTEU.ALL UP2, P0 ;  /* 0x00000000003f7886 */ /* 0x000fe20000040000 */
[----:B------:R-:W-:Y:S01]  /*0700*/  VOTEU.ALL UP3, P0 ;  /* 0x00000000003f7886 */ /* 0x000fe20000060000 */
[----:B------:R-:W-:Y:S01]  /*0710*/  VOTEU.ALL UP4, P0 ;  /* 0x00000000003f7886 */ /* 0x000fe20000080000 */
[----:B------:R-:W-:Y:S02]  /*0720*/  VOTEU.ALL UP5, P0 ;  /* 0x00000000003f7886 */ /* 0x000fe400000a0000 */
[----:B------:R-:W1:Y:S01]  /*0730*/  @!UP2 S2UR UR9, SR_CgaCtaId ;  /* 0x000000000009a9c3 */ /* 0x000e620000008800 */
[----:B------:R-:W-:Y:S01]  /*0740*/  @!UP2 UMOV UR8, 0x400 ;  /* 0x000004000008a882 */ /* 0x000fe20000000000 */
[----:B------:R-:W-:-:S04]  /*0750*/  @!UP2 UIADD3 UR4, -UR4, 0x100000, URZ ;  /* 0x001000000404a890 */ /* 0x000fc8000fffe13f */
[----:B------:R-:W-:Y:S02]  /*0760*/  @!UP2 USHF.L.U32 UR5, UR4, 0xb, URZ ;  /* 0x0000000b0405a899 */ /* 0x000fe4000800063f */
[----:B------:R-:W-:Y:S02]  /*0770*/  @!UP2 USHF.L.U32 UR4, UR4, 0x1, URZ ;  /* 0x000000010404a899 */ /* 0x000fe4000800063f */
[----:B-1----:R-:W-:Y:S01]  /*0780*/  @!UP2 ULEA UR8, UR9, UR8, 0x18 ;  /* 0x000000080908a291 */ /* 0x002fe2000f8ec03f */
[----:B------:R-:W-:Y:S01]  /*0790*/  VOTEU.ALL UP2, P0 ;  /* 0x00000000003f7886 */ /* 0x000fe20000040000 */
[----:B------:R-:W1:Y:S10]  /*07a0*/  FENCE.VIEW.ASYNC.S ;  /* 0x00000000000073c6 */ /* 0x000e740000000000 */
[----:B-1----:R1:W1:Y:S01]  /*07b0*/  @!UP2 SYNCS.EXCH.64 URZ, [UR8+0x6090], UR4 ;  /* 0x00609004083fa5b2 */ /* 0x0022620008000100 */
[----:B------:R1:W1:Y:S01]  /*07c0*/  @!UP3 SYNCS.EXCH.64 URZ, [UR8+0x6098], UR4 ;  /* 0x00609804083fb5b2 */ /* 0x0002620008000100 */
[----:B------:R1:W1:Y:S01]  /*07d0*/  @!UP4 SYNCS.EXCH.64 URZ, [UR8+0x60a0], UR4 ;  /* 0x0060a004083fc5b2 */ /* 0x0002620008000100 */
[----:B------:R1:W1:Y:S01]  /*07e0*/  @!UP5 SYNCS.EXCH.64 URZ, [UR8+0x60a8], UR4 ;  /* 0x0060a804083fd5b2 */ /* 0x0002620008000100 */
[----:B------:R-:W-:Y:S01]  /*07f0*/  NOP ;  /* 0x0000000000007918 */ /* 0x000fe20000000000 */
[----:B------:R-:W-:Y:S05]  /*0800*/  @P2 BRA `(.L_x_5) ;  /* 0x0000000000402947 */ /* 0x000fea0003800000 */
[----:B-1----:R-:W1:Y:S01]  /*0810*/  S2UR UR5, SR_CgaCtaId ;  /* 0x00000000000579c3 */ /* 0x002e620000008800 */
[----:B------:R-:W-:Y:S01]  /*0820*/  UMOV UR4, 0x400 ;  /* 0x0000040000047882 */ /* 0x000fe20000000000 */
[----:B------:R-:W-:Y:S01]  /*0830*/  UMOV UR8, 0x20 ;  /* 0x0000002000087882 */ /* 0x000fe20000000000 */
[----:B------:R-:W-:Y:S01]  /*0840*/  UMOV UR9, 0x80 ;  /* 0x0000008000097882 */ /* 0x000fe20000000000 */
[----:B------:R-:W-:Y:S01]  /*0850*/  ELECT P0, URZ, PT ;  /* 0x00000000003f782f */ /* 0x000fe20003800000 */
[----:B-1----:R-:W-:Y:S02]  /*0860*/  ULEA UR11, UR5, UR4, 0x18 ;  /* 0x00000004050b7291 */ /* 0x002fe4000f8ec03f */
[----:B------:R-:W-:-:S04]  /*0870*/  UIADD3 UR4, -UR8, 0x100000, URZ ;  /* 0x0010000008047890 */ /* 0x000fc8000fffe13f */
[----:B------:R-:W-:Y:S02]  /*0880*/  USHF.L.U32 UR5, UR4, 0xb, URZ ;  /* 0x0000000b04057899 */ /* 0x000fe4000800063f */
[----:B------:R-:W-:Y:S02]  /*0890*/  USHF.L.U32 UR4, UR4, 0x1, URZ ;  /* 0x0000000104047899 */ /* 0x000fe4000800063f */
[----:B------:R-:W-:-:S04]  /*08a0*/  UIADD3 UR8, -UR9, 0x100000, URZ ;  /* 0x0010000009087890 */ /* 0x000fc8000fffe13f */
[----:B------:R-:W-:Y:S02]  /*08b0*/  USHF.L.U32 UR9, UR8, 0xb, URZ ;  /* 0x0000000b08097899 */ /* 0x000fe4000800063f */
[----:B------:R-:W-:Y:S01]  /*08c0*/  USHF.L.U32 UR8, UR8, 0x1, URZ ;  /* 0x0000000108087899 */ /* 0x000fe2000800063f */
[----:B------:R-:W1:Y:S03]  /*08d0*/  FENCE.VIEW.ASYNC.S ;  /* 0x00000000000073c6 */ /* 0x000e660000000000 */
[----:B-1----:R1:W1:Y:S08]  /*08e0*/  SYNCS.EXCH.64 URZ, [UR11+0x60c0], UR4 ;  /* 0x0060c0040b3f75b2 */ /* 0x0022700008000100 */
[----:B------:R1:W1:Y:S01]  /*08f0*/  SYNCS.EXCH.64 URZ, [UR11+0x60c8], UR8 ;  /* 0x0060c8080b3f75b2 */ /* 0x0002620008000100 */
[----:B------:R-:W-:Y:S01]  /*0900*/  NOP ;  /* 0x0000000000007918 */ /* 0x000fe20000000000 */
.L_x_5:
[----:B------:R-:W-:Y:S01]  /*0910*/  ISETP.NE.AND P0, PT, RZ, UR36, PT ;  /* 0x00000024ff007c0c */ /* 0x000fe2000bf05270 */
[----:B------:R-:W-:Y:S01]  /*0920*/  IMAD.U32 R2, RZ, RZ, UR7 ;  /* 0x00000007ff027e24 */ /* 0x000fe2000f8e00ff */
[----:B------:R-:W-:Y:S01]  /*0930*/  NOP ;  /* 0x0000000000007918 */ /* 0x000fe20000000000 */
[----:B-1234-:R-:W-:Y:S03]  /*0940*/  BAR.SYNC.DEFER_BLOCKING 0x0 ;  /* 0x0000000000007b1d */ /* 0x01efe60000010000 */
[----:B------:R-:W-:-:S07]  /*0950*/  ISETP.EQ.AND P2, PT, R2, 0x1, P1 ;  /* 0x000000010200780c */ /* 0x000fce0000f42270 */
[----:B------:R-:W-:Y:S06]  /*0960*/  @!P0 BRA `(.L_x_6) ;  /* 0x0000007800248947 */ /* 0x000fec0003800000 */
[----:B------:R-:W-:-:S06]  /*0970*/  UISETP.GT.U32.AND UP2, UPT, UR10, 0x3, UPT ;  /* 0x000000030a00788c */ /* 0x000fcc000bf44070 */
[----:B------:R-:W-:-:S13]  /*0980*/  PLOP3.LUT P0, PT, PT, PT, UP2, 0x80, 0x0 ;  /* 0x000000000000781c */ /* 0x000fda0003f0f028 */
[----:B------:R-:W-:Y:S05]  /*0990*/  @P0 EXIT ;  /* 0x000000000000094d */ /* 0x000fea0003800000 */
.L_x_7:
[----:B------:R-:W-:-:S08]  /*09a0*/  NOP ;  /* 0x0000000000007918 */ /* 0x000fd00000000000 */
[----:B------:R-:W1:Y:S02]  /*09b0*/  USETMAXREG.TRY_ALLOC.CTAPOOL UP2, 0xf0 ;  /* 0x000000f0000079c8 */ /* 0x000e640008040600 */
[----:B-1----:R-:W-:-:S13]  /*09c0*/  PLOP3.LUT P0, PT, PT, PT, UP2, 0x80, 0x0 ;  /* 0x000000000000781c */ /* 0x002fda0003f0f028 */
[----:B------:R-:W-:Y:S05]  /*09d0*/  @!P0 BRA `(.L_x_7) ;  /* 0xfffffffc00f08947 */ /* 0x000fea000383ffff */
[----:B------:R-:W-:Y:S01]  /*09e0*/  UISETP.NE.AND UP2, UPT, UR36, 0x1, UPT ;  /* 0x000000012400788c */ /* 0x000fe2000bf45270 */
[----:B------:R-:W1:Y:S01]  /*09f0*/  S2UR UR42, SR_CTAID.X ;  /* 0x00000000002a79c3 */ /* 0x000e620000002500 */
[----:B------:R-:W-:Y:S01]  /*0a00*/  UMOV UR4, URZ ;  /* 0x0000003f00047c82 */ /* 0x000fe20008000000 */
[----:B------:R-:W-:-:S03]  /*0a10*/  UMOV UR5, URZ ;  /* 0x0000003f00057c82 */ /* 0x000fc60008000000 */
[----:B------:R-:W-:-:S13]  /*0a20*/  PLOP3.LUT P0, PT, PT, PT, UP2, 0x80, 0x0 ;  /* 0x000000000000781c */ /* 0x000fda0003f0f028 */
[----:B------:R-:W-:Y:S05]  /*0a30*/  @!P0 BRA `(.L_x_8) ;  /* 0x00000000003c8947 */ /* 0x000fea0003800000 */
[----:B------:R-:W-:Y:S01]  /*0a40*/  UISETP.NE.AND UP2, UPT, UR36, 0x2, UPT ;  /* 0x000000022400788c */ /* 0x000fe2000bf45270 */
[----:B------:R-:W-:-:S05]  /*0a50*/  UMOV UR5, 0x1 ;  /* 0x0000000100057882 */ /* 0x000fca0000000000 */
[----:B------:R-:W-:-:S13]  /*0a60*/  PLOP3.LUT P1, PT, PT, PT, UP2, 0x80, 0x0 ;  /* 0x000000000000781c */ /* 0x000fda0003f2f028 */
[----:B------:R-:W-:Y:S05]  /*0a70*/  @!P1 BRA `(.L_x_8) ;  /* 0x00000000002c9947 */ /* 0x000fea0003800000 */
[----:B------:R-:W-:-:S06]  /*0a80*/  UISETP.NE.AND UP2, UPT, UR36, 0x3, UPT ;  /* 0x000000032400788c */ /* 0x000fcc000bf45270 */
[----:B------:R-:W-:-:S13]  /*0a90*/  PLOP3.LUT P1, PT, PT, PT, UP2, 0x80, 0x0 ;  /* 0x000000000000781c */ /* 0x000fda0003f2f028 */
[----:B------:R-:W-:Y:S05]  /*0aa0*/  @!P1 BRA `(.L_x_9) ;  /* 0x0000000000189947 */ /* 0x000fea0003800000 */
[----:B------:R-:W-:-:S11]  /*0ab0*/  UISETP.NE.AND UP2, UPT, UR36, 0x4, UPT ;  /* 0x000000042400788c */ /* 0x000fd6000bf45270 */
[----:B------:R-:W-:Y:S01]  /*0ac0*/  @!UP2 UMOV UR4, 0x1 ;  /* 0x000000010004a882 */ /* 0x000fe20000000000 */
[----:B------:R-:W-:Y:S01]  /*0ad0*/  @!UP2 UMOV UR5, 0x1 ;  /* 0x000000010005a882 */ /* 0x000fe20000000000 */
[----:B------:R-:W-:Y:S01]  /*0ae0*/  @UP2 UMOV UR4, URZ ;  /* 0x0000003f00042c82 */ /* 0x000fe20008000000 */
[----:B------:R-:W-:Y:S01]  /*0af0*/  @UP2 UMOV UR5, URZ ;  /* 0x0000003f00052c82 */ /* 0x000fe20008000000 */
[----:B------:R-:W-:Y:S05]  /*0b00*/  BRA `(.L_x_8) ;  /* 0x0000000000087947 */ /* 0x000fea0003800000 */
.L_x_9:
[----:B------:R-:W-:Y:S01]  /*0b10*/  UMOV UR4, 0x1 ;  /* 0x0000000100047882 */ /* 0x000fe20000000000 */
[----:B------:R-:W-:-:S05]  /*0b20*/  UMOV UR5, URZ ;  /* 0x0000003f00057c82 */ /* 0x000fca0008000000 */
.L_x_8:
[----:B------:R-:W-:Y:S05]  /*0b30*/  @!P0 BRA `(.L_x_10) ;  /* 0x00000000003c8947 */ /* 0x000fea0003800000 */
[----:B------:R-:W-:-:S06]  /*0b40*/  UISETP.NE.AND UP2, UPT, UR36, 0x2, UPT ;  /* 0x000000022400788c */ /* 0x000fcc000bf45270 */
[----:B------:R-:W-:-:S13]  /*0b50*/  PLOP3.LUT P0, PT, PT, PT, UP2, 0x80, 0x0 ;  /* 0x000000000000781c */ /* 0x000fda0003f0f028 */
[----:B------:R-:W-:Y:S05]  /*0b60*/  @!P0 BRA `(.L_x_11) ;  /* 0x0000000000288947 */ /* 0x000fea0003800000 */
[----:B------:R-:W-:-:S06]  /*0b70*/  UISETP.NE.AND UP2, UPT, UR36, 0x3, UPT ;  /* 0x000000032400788c */ /* 0x000fcc000bf45270 */
[----:B------:R-:W-:-:S13]  /*0b80*/  PLOP3.LUT P0, PT, PT, PT, UP2, 0x80, 0x0 ;  /* 0x000000000000781c */ /* 0x000fda0003f0f028 */
[----:B------:R-:W-:Y:S05]  /*0b90*/  @!P0 BRA `(.L_x_12) ;  /* 0x0000000000148947 */ /* 0x000fea0003800000 */
[----:B------:R-:W-:-:S06]  /*0ba0*/  UISETP.NE.AND UP2, UPT, UR36, 0x4, UPT ;  /* 0x000000042400788c */ /* 0x000fcc000bf45270 */
[----:B------:R-:W-:-:S13]  /*0bb0*/  PLOP3.LUT P0, PT, PT, PT, UP2, 0x80, 0x0 ;  /* 0x000000000000781c */ /* 0x000fda0003f0f028 */
[----:B------:R-:W-:Y:S05]  /*0bc0*/  @P0 BRA `(.L_x_13) ;  /* 0x00000000001c0947 */ /* 0x000fea0003800000 */
[----:B-1----:R-:W-:Y:S01]  /*0bd0*/  ULEA UR42, UR42, 0x3, 0x1 ;  /* 0x000000032a2a7891 */ /* 0x002fe2000f8e083f */
[----:B------:R-:W-:Y:S11]  /*0be0*/  BRA `(.L_x_13) ;  /* 0x0000000000147947 */ /* 0x000ff60003800000 */
.L_x_12:
[----:B-1----:R-:W-:Y:S01]  /*0bf0*/  ULEA UR42, UR42, 0x2, 0x1 ;  /* 0x000000022a2a7891 */ /* 0x002fe2000f8e083f */
[----:B------:R-:W-:Y:S11]  /*0c00*/  BRA `(.L_x_13) ;  /* 0x00000000000c7947 */ /* 0x000ff60003800000 */
.L_x_11:
[----:B-1----:R-:W-:Y:S01]  /*0c10*/  ULEA UR42, UR42, 0x1, 0x1 ;  /* 0x000000012a2a7891 */ /* 0x002fe2000f8e083f */
[----:B------:R-:W-:Y:S11]  /*0c20*/  BRA `(.L_x_13) ;  /* 0x0000000000047947 */ /* 0x000ff60003800000 */
.L_x_10:
[----:B-1----:R-:W-:-:S12]  /*0c30*/  USHF.L.U32 UR42, UR42, 0x1, URZ ;  /* 0x000000012a2a7899 */ /* 0x002fd8000800063f */
.L_x_13:
[----:B------:R-:W-:-:S04]  /*0c40*/  ULOP3.LUT UR6, UR6, 0x1, URZ, 0xfc, !UPT ;  /* 0x0000000106067892 */ /* 0x000fc8000f8efc3f */
[----:B------:R-:W-:-:S06]  /*0c50*/  UISETP.NE.AND UP2, UPT, UR6, 0x3, UPT ;  /* 0x000000030600788c */ /* 0x000fcc000bf45270 */
[----:B------:R-:W-:-:S13]  /*0c60*/  PLOP3.LUT P0, PT, PT, PT, UP2, 0x80, 0x0 ;  /* 0x000000000000781c */ /* 0x000fda0003f0f028 */
[----:B------:R-:W-:Y:S05]  /*0c70*/  @!P0 BRA `(.L_x_14) ;  /* 0x0000000000048947 */ /* 0x000fea0003800000 */
[----:B-1----:R-:W-:Y:S01]  /*0c80*/  BPT.TRAP 0x1 ;  /* 0x000000040000795c */ /* 0x002fe20000300000 */
.L_x_14:
[----:B------:R-:W2:Y:S01]  /*0c90*/  S2UR UR6, SR_CgaCtaId ;  /* 0x00000000000679c3 */ /* 0x000ea20000008800 */
[----:B------:R-:W-:Y:S01]  /*0ca0*/  UMOV UR37, 0x400 ;  /* 0x0000040000257882 */ /* 0x000fe20000000000 */
[----:B------:R-:W-:-:S05]  /*0cb0*/  IMAD.U32 R2, RZ, RZ, UR4 ;  /* 0x00000004ff027e24 */ /* 0x000fca000f8e00ff */
[----:B------:R-:W-:Y:S01]  /*0cc0*/  SHF.L.U32 R2, R2, 0x1f, RZ ;  /* 0x0000001f02027819 */ /* 0x000fe200000006ff */
[----:B--2---:R-:W-:-:S04]  /*0cd0*/  ULEA UR37, UR6, UR37, 0x18 ;  /* 0x0000002506257291 */ /* 0x004fc8000f8ec03f */
[----:B------:R-:W-:-:S09]  /*0ce0*/  ULEA UR6, UR5, UR37, 0x3 ;  /* 0x0000002505067291 */ /* 0x000fd2000f8e183f */
[----:B------:R-:W2:Y:S02]  /*0cf0*/  SYNCS.PHASECHK.TRANS64.TRYWAIT P1, [UR6+0x6050], R2 ;  /* 0x00605002ff0075a7 */ /* 0x000ea40008020146 */
[----:B--2---:R-:W-:Y:S05]  /*0d00*/  @!P1 BRA `(.L_x_15) ;  /* 0x0000008400489947 */ /* 0x004fea0003800000 */
.L_x_87:
[----:B------:R-:W-:Y:S05]  /*0d10*/  @!P0 BRA `(.L_x_16) ;  /* 0x0000000000048947 */ /* 0x000fea0003800000 */
[----:B-1----:R-:W-:Y:S01]  /*0d20*/  BPT.TRAP 0x1 ;  /* 0x000000040000795c */ /* 0x002fe20000300000 */
.L_x_16:
[----:B--2---:R-:W-:Y:S01]  /*0d30*/  SHF.L.U32 R2, RZ, 0x1f, RZ ;  /* 0x0000001fff027819 */ /* 0x004fe200000006ff */
[----:B------:R-:W-:Y:S01]  /*0d40*/  UIADD3 UR11, UR37, 0x6090, URZ ;  /* 0x00006090250b7890 */ /* 0x000fe2000fffe03f */
[----:B------:R-:W-:Y:S02]  /*0d50*/  ISETP.NE.AND P2, PT, RZ, UR10, PT ;  /* 0x0000000aff007c0c */ /* 0x000fe4000bf45270 */
[----:B------:R-:W2:Y:S02]  /*0d60*/  SYNCS.PHASECHK.TRANS64.TRYWAIT P1, [UR37+0x6000], R2 ;  /* 0x00600002ff0075a7 */ /* 0x000ea40008020165 */
[----:B--2---:R-:W-:Y:S09]  /*0d70*/  @!P1 BRA `(.L_x_17) ;  /* 0x0000008400449947 */ /* 0x004ff20003800000 */
.L_x_88:
[----:B------:R-:W-:Y:S01]  /*0d80*/  ULEA UR10, UR10, UR11, 0x3 ;  /* 0x0000000b0a0a7291 */ /* 0x000fe2000f8e183f */
[----:B--2---:R-:W-:Y:S01]  /*0d90*/  SEL R3, RZ, 0x1, P2 ;  /* 0x00000001ff037807 */ /* 0x004fe20001000000 */
[----:B------:R-:W-:-:S03]  /*0da0*/  UIADD3 UR9, UR36, -0x1, URZ ;  /* 0xffffffff24097890 */ /* 0x000fc6000fffe03f */
[----:B------:R-:W-:Y:S01]  /*0db0*/  SHF.L.U32 R3, R3, 0x1f, RZ ;  /* 0x0000001f03037819 */ /* 0x000fe200000006ff */
[----:B------:R-:W-:-:S03]  /*0dc0*/  USHF.L.U32 UR9, UR9, 0x3, URZ ;  /* 0x0000000309097899 */ /* 0x000fc6000800063f */
[----:B------:R-:W2:Y:S02]  /*0dd0*/  SYNCS.PHASECHK.TRANS64.TRYWAIT P1, [UR10], R3 ;  /* 0x00000003ff0075a7 */ /* 0x000ea4000802014a */
[----:B--2---:R-:W-:Y:S07]  /*0de0*/  @!P1 BRA `(.L_x_18) ;  /* 0x0000008400409947 */ /* 0x004fee0003800000 */
.L_x_89:
[----:B------:R-:W-:Y:S01]  /*0df0*/  USHF.R.U32.HI UR4, URZ, 0x4, UR37 ;  /* 0x000000043f047899 */ /* 0x000fe20008011625 */
[----:B------:R-:W-:Y:S01]  /*0e00*/  WARPGROUP.ARRIVE ;  /* 0x00000000000079c5 */ /* 0x000fe20000000000 */
[----:B------:R-:W-:Y:S01]  /*0e10*/  UIADD3 UR6, UR37, 0x1000, URZ ;  /* 0x0000100025067890 */ /* 0x000fe2000fffe03f */
[----:B------:R-:W-:Y:S01]  /*0e20*/  IMAD.MOV.U32 R103, RZ, RZ, RZ ;  /* 0x000000ffff677224 */ /* 0x000fe200078e00ff */
[----:B------:R-:W-:Y:S01]  /*0e30*/  ULOP3.LUT UR4, UR4, 0x3fff, URZ, 0xc0, !UPT ;  /* 0x00003fff04047892 */ /* 0x000fe2000f8ec03f */
[C---:B------:R-:W-:Y:S01]  /*0e40*/  LOP3.LUT R13, R0.reuse, 0x3, RZ, 0xc0, !PT ;  /* 0x00000003000d7812 */ /* 0x040fe200078ec0ff */
[----:B------:R-:W-:Y:S01]  /*0e50*/  USHF.R.U32.HI UR6, URZ, 0x4, UR6 ;  /* 0x000000043f067899 */ /* 0x000fe20008011606 */
[----:B------:R-:W-:Y:S01]  /*0e60*/  IMAD.SHL.U32 R0, R0, 0x4, RZ ;  /* 0x0000000400007824 */ /* 0x000fe200078e00ff */
[----:B------:R-:W-:Y:S02]  /*0e70*/  ULOP3.LUT UR4, UR4, 0x10000, URZ, 0xfc, !UPT ;  /* 0x0001000004047892 */ /* 0x000fe4000f8efc3f */
[----:B------:R-:W-:Y:S01]  /*0e80*/  ULOP3.LUT UR6, UR6, 0x3fff, URZ, 0xc0, !UPT ;  /* 0x00003fff06067892 */ /* 0x000fe2000f8ec03f */
[----:B------:R-:W-:Y:S01]  /*0e90*/  VIADD R13, R13, 0xffffffff ;  /* 0xffffffff0d0d7836 */ /* 0x000fe20000000000 */
[----:B------:R-:W-:Y:S01]  /*0ea0*/  ULEA UR4, UR5, UR4, 0x7 ;  /* 0x0000000405047291 */ /* 0x000fe2000f8e383f */
[----:B------:R-:W-:Y:S01]  /*0eb0*/  LOP3.LUT R0, R0, 0xc, RZ, 0xc0, !PT ;  /* 0x0000000c00007812 */ /* 0x000fe200078ec0ff */
[----:B------:R-:W-:Y:S01]  /*0ec0*/  ULOP3.LUT UR8, UR6, 0x10000, URZ, 0xfc, !UPT ;  /* 0x0001000006087892 */ /* 0x000fe2000f8efc3f */
[----:B------:R-:W-:Y:S01]  /*0ed0*/  UMOV UR5, 0xc0000010 ;  /* 0xc000001000057882 */ /* 0x000fe20000000000 */
[----:B------:R-:W-:-:S05]  /*0ee0*/  UMOV UR7, 0xc0000010 ;  /* 0xc000001000077882 */ /* 0x000fca0000000000 */
[----:B------:R-:W-:Y:S02]  /*0ef0*/  UMOV UR6, UR8 ;  /* 0x0000000800067c82 */ /* 0x000fe40008000000 */
[----:B------:R-:W-:Y:S01]  /*0f00*/  QGMMA.64x128x32.F32.E4M3.E4M3 R24, gdesc[UR4], RZ, !UPT, gsb0 ;  /* 0x01e00000041879f3 */ /* 0x000fe2000c0008ff */
[----:B------:R-:W-:Y:S02]  /*0f10*/  ULDC UR6, c[0x0][0x604] ;  /* 0x0001810000067ab9 */ /* 0x000fe40000000800 */
[----:B------:R-:W-:Y:S02]  /*0f20*/  WARPGROUP.DEPBAR.LE gsb0, 0x0 ;  /* 0x00008000000079c5 */ /* 0x000fe40000010000 */
[----:B--2---:R-:W-:-:S04]  /*0f30*/  FMNMX R3, R24, R25, !PT ;  /* 0x0000001918037209 */ /* 0x004fc80007800000 */
[----:B------:R-:W-:-:S04]  /*0f40*/  FMNMX R4, R28, R3, !PT ;  /* 0x000000031c047209 */ /* 0x000fc80007800000 */
        /* <DEDUP_REMOVED lines=28> */
[----:B------:R-:W-:-:S05]  /*1110*/  FMNMX R4, R85, R4, !PT ;  /* 0x0000000455047209 */ /* 0x000fca0007800000 */
[----:B------:R-:W2:Y:S02]  /*1120*/  SHFL.BFLY PT, R3, R4, 0x1, 0x1f ;  /* 0x0c201f0004037f89 */ /* 0x000ea400000e0000 */
[----:B--2---:R-:W-:-:S05]  /*1130*/  FMNMX R5, R4, R3, !PT ;  /* 0x0000000304057209 */ /* 0x004fca0007800000 */
[----:B------:R-:W2:Y:S02]  /*1140*/  SHFL.BFLY PT, R6, R5, 0x2, 0x1f ;  /* 0x0c401f0005067f89 */ /* 0x000ea400000e0000 */
[----:B--2---:R-:W-:Y:S02]  /*1150*/  FMNMX R3, R5, R6, !PT ;  /* 0x0000000605037209 */ /* 0x004fe40007800000 */
[----:B------:R-:W-:Y:S02]  /*1160*/  FMNMX R5, R26, R27, !PT ;  /* 0x0000001b1a057209 */ /* 0x000fe40007800000 */
[C---:B------:R-:W-:Y:S02]  /*1170*/  FSETP.NEU.AND P1, PT, R3.reuse, -INF , PT ;  /* 0xff8000000300780b */ /* 0x040fe40003f2d000 */
[----:B------:R-:W-:Y:S02]  /*1180*/  FMNMX R4, R30, R5, !PT ;  /* 0x000000051e047209 */ /* 0x000fe40007800000 */
[----:B------:R-:W-:-:S02]  /*1190*/  FSEL R6, R3, RZ, P1 ;  /* 0x000000ff03067208 */ /* 0x000fc40000800000 */
[----:B------:R-:W-:-:S03]  /*11a0*/  FMNMX R5, R31, R4, !PT ;  /* 0x000000041f057209 */ /* 0x000fc60007800000 */
[----:B------:R-:W-:Y:S01]  /*11b0*/  FMUL R6, R6, UR6 ;  /* 0x0000000606067c20 */ /* 0x000fe20008400000 */
[----:B------:R-:W-:-:S03]  /*11c0*/  FMNMX R4, R34, R5, !PT ;  /* 0x0000000522047209 */ /* 0x000fc60007800000 */
[--C-:B------:R-:W-:Y:S01]  /*11d0*/  FFMA R24, R24, UR6, -R6.reuse ;  /* 0x0000000618187c23 */ /* 0x100fe20008000806 */
[--C-:B------:R-:W-:Y:S01]  /*11e0*/  FFMA R28, R28, UR6, -R6.reuse ;  /* 0x000000061c1c7c23 */ /* 0x100fe20008000806 */
[----:B------:R-:W-:Y:S01]  /*11f0*/  FMNMX R5, R35, R4, !PT ;  /* 0x0000000423057209 */ /* 0x000fe20007800000 */
[--C-:B------:R-:W-:Y:S01]  /*1200*/  FFMA R25, R25, UR6, -R6.reuse ;  /* 0x0000000619197c23 */ /* 0x100fe20008000806 */
[--C-:B------:R-:W-:Y:S01]  /*1210*/  FFMA R29, R29, UR6, -R6.reuse ;  /* 0x000000061d1d7c23 */ /* 0x100fe20008000806 */
[----:B------:R-:W-:Y:S01]  /*1220*/  FSETP.GEU.AND P2, PT, R24, -126, PT ;  /* 0xc2fc00001800780b */ /* 0x000fe20003f4e000 */
[--C-:B------:R-:W-:Y:S01]  /*1230*/  FFMA R32, R32, UR6, -R6.reuse ;  /* 0x0000000620207c23 */ /* 0x100fe20008000806 */
[----:B------:R-:W-:Y:S01]  /*1240*/  FSETP.GEU.AND P6, PT, R28, -126, PT ;  /* 0xc2fc00001c00780b */ /* 0x000fe20003fce000 */
[--C-:B------:R-:W-:Y:S01]  /*1250*/  FFMA R36, R36, UR6, -R6.reuse ;  /* 0x0000000624247c23 */ /* 0x100fe20008000806 */
[----:B------:R-:W-:Y:S01]  /*1260*/  FMNMX R4, R38, R5, !PT ;  /* 0x0000000526047209 */ /* 0x000fe20007800000 */
        /* <DEDUP_REMOVED lines=8> */
[----:B------:R-:W-:Y:S01]  /*12f0*/  @!P2 FMUL R24, R24, 0.5 ;  /* 0x3f0000001818a820 */ /* 0x000fe20000400000 */
[----:B------:R-:W-:Y:S01]  /*1300*/  FSETP.GEU.AND P3, PT, R32, -126, PT ;  /* 0xc2fc00002000780b */ /* 0x000fe20003f6e000 */
[----:B------:R-:W-:Y:S01]  /*1310*/  @!P6 FMUL R28, R28, 0.5 ;  /* 0x3f0000001c1ce820 */ /* 0x000fe20000400000 */
[----:B------:R-:W-:Y:S01]  /*1320*/  FMNMX R5, R43, R4, !PT ;  /* 0x000000042b057209 */ /* 0x000fe20007800000 */
[--C-:B------:R-:W-:Y:S01]  /*1330*/  FFMA R44, R44, UR6, -R6.reuse ;  /* 0x000000062c2c7c23 */ /* 0x100fe20008000806 */
[----:B------:R-:W-:Y:S01]  /*1340*/  FSETP.GEU.AND P4, PT, R33, -126, PT ;  /* 0xc2fc00002100780b */ /* 0x000fe20003f8e000 */
[----:B------:R-:W2:Y:S01]  /*1350*/  MUFU.EX2 R24, R24 ;  /* 0x0000001800187308 */ /* 0x000ea20000000800 */
[----:B------:R-:W-:Y:S01]  /*1360*/  @!P1 FMUL R25, R25, 0.5 ;  /* 0x3f00000019199820 */ /* 0x000fe20000400000 */
[----:B------:R-:W-:Y:S01]  /*1370*/  FMNMX R4, R46, R5, !PT ;  /* 0x000000052e047209 */ /* 0x000fe20007800000 */
[--C-:B------:R-:W-:Y:S01]  /*1380*/  FFMA R48, R48, UR6, -R6.reuse ;  /* 0x0000000630307c23 */ /* 0x100fe20008000806 */
[----:B------:R-:W-:Y:S01]  /*1390*/  @!P5 FMUL R29, R29, 0.5 ;  /* 0x3f0000001d1dd820 */ /* 0x000fe20000400000 */
[--C-:B------:R-:W-:Y:S01]  /*13a0*/  FFMA R52, R52, UR6, -R6.reuse ;  /* 0x0000000634347c23 */ /* 0x100fe20008000806 */
[----:B------:R-:W-:Y:S01]  /*13b0*/  FMNMX R5, R47, R4, !PT ;  /* 0x000000042f057209 */ /* 0x000fe20007800000 */
[--C-:B------:R-:W-:Y:S01]  /*13c0*/  FFMA R45, R45, UR6, -R6.reuse ;  /* 0x000000062d2d7c23 */ /* 0x100fe20008000806 */
[----:B------:R-:W3:Y:S01]  /*13d0*/  MUFU.EX2 R28, R28 ;  /* 0x0000001c001c7308 */ /* 0x000ee20000000800 */
[----:B------:R-:W-:Y:S01]  /*13e0*/  @!P3 FMUL R32, R32, 0.5 ;  /* 0x3f0000002020b820 */ /* 0x000fe20000400000 */
[----:B------:R-:W-:Y:S01]  /*13f0*/  FMNMX R4, R50, R5, !PT ;  /* 0x0000000532047209 */ /* 0x000fe20007800000 */
[--C-:B------:R-:W-:Y:S01]  /*1400*/  FFMA R49, R49, UR6, -R6.reuse ;  /* 0x0000000631317c23 */ /* 0x100fe20008000806 */
[----:B------:R-:W-:Y:S01]  /*1410*/  @!P4 FMUL R33, R33, 0.5 ;  /* 0x3f0000002121c820 */ /* 0x000fe20000400000 */
[--C-:B------:R-:W-:Y:S01]  /*1420*/  FFMA R53, R53, UR6, -R6.reuse ;  /* 0x0000000635357c23 */ /* 0x100fe20008000806 */
[----:B------:R-:W-:Y:S01]  /*1430*/  FMNMX R5, R51, R4, !PT ;  /* 0x0000000433057209 */ /* 0x000fe20007800000 */
[--C-:B------:R-:W-:Y:S01]  /*1440*/  FFMA R56, R56, UR6, -R6.reuse ;  /* 0x0000000638387c23 */ /* 0x100fe20008000806 */
[----:B------:R-:W4:Y:S01]  /*1450*/  MUFU.EX2 R8, R25 ;  /* 0x0000001900087308 */ /* 0x000f220000000800 */
[----:B--2---:R-:W-:Y:S01]  /*1460*/  @!P2 FMUL R24, R24, R24 ;  /* 0x000000181818a220 */ /* 0x004fe20000400000 */
[----:B------:R-:W-:Y:S01]  /*1470*/  FSETP.GEU.AND P2, PT, R36, -126, PT ;  /* 0xc2fc00002400780b */ /* 0x000fe20003f4e000 */
[--C-:B------:R-:W-:Y:S01]  /*1480*/  FFMA R57, R57, UR6, -R6.reuse ;  /* 0x0000000639397c23 */ /* 0x100fe20008000806 */
[----:B------:R-:W-:Y:S01]  /*1490*/  FMNMX R4, R54, R5, !PT ;  /* 0x0000000536047209 */ /* 0x000fe20007800000 */
[--C-:B------:R-:W-:Y:S01]  /*14a0*/  FFMA R60, R60, UR6, -R6.reuse ;  /* 0x000000063c3c7c23 */ /* 0x100fe20008000806 */
[--C-:B------:R-:W-:Y:S01]  /*14b0*/  FFMA R64, R64, UR6, -R6.reuse ;  /* 0x0000000640407c23 */ /* 0x100fe20008000806 */
[--C-:B------:R-:W-:Y:S01]  /*14c0*/  FFMA R61, R61, UR6, -R6.reuse ;  /* 0x000000063d3d7c23 */ /* 0x100fe20008000806 */
[----:B------:R-:W2:Y:S01]  /*14d0*/  MUFU.EX2 R10, R29 ;  /* 0x0000001d000a7308 */ /* 0x000ea20000000800 */
[----:B---3--:R-:W-:Y:S01]  /*14e0*/  @!P6 FMUL R28, R28, R28 ;  /* 0x0000001c1c1ce220 */ /* 0x008fe20000400000 */
[----:B------:R-:W-:Y:S01]  /*14f0*/  FSETP.GEU.AND P6, PT, R40, -126, PT ;  /* 0xc2fc00002800780b */ /* 0x000fe20003fce000 */
[--C-:B------:R-:W-:Y:S01]  /*1500*/  FFMA R65, R65, UR6, -R6.reuse ;  /* 0x0000000641417c23 */ /* 0x100fe20008000806 */
[----:B------:R-:W-:Y:S01]  /*1510*/  FMNMX R5, R55, R4, !PT ;  /* 0x0000000437057209 */ /* 0x000fe20007800000 */
[--C-:B------:R-:W-:Y:S01]  /*1520*/  FFMA R68, R68, UR6, -R6.reuse ;  /* 0x0000000644447c23 */ /* 0x100fe20008000806 */
[--C-:B------:R-:W-:Y:S01]  /*1530*/  FFMA R69, R69, UR6, -R6.reuse ;  /* 0x0000000645457c23 */ /* 0x100fe20008000806 */
[----:B------:R-:W-:Y:S01]  /*1540*/  @!P2 FMUL R36, R36, 0.5 ;  /* 0x3f0000002424a820 */ /* 0x000fe20000400000 */
[----:B------:R-:W3:Y:S01]  /*1550*/  MUFU.EX2 R32, R32 ;  /* 0x0000002000207308 */ /* 0x000ee20000000800 */
[----:B----4-:R-:W-:Y:S01]  /*1560*/  @!P1 FMUL R8, R8, R8 ;  /* 0x0000000808089220 */ /* 0x010fe20000400000 */
[----:B------:R-:W-:Y:S01]  /*1570*/  FSETP.GEU.AND P1, PT, R37, -126, PT ;  /* 0xc2fc00002500780b */ /* 0x000fe20003f2e000 */
[--C-:B------:R-:W-:Y:S01]  /*1580*/  FFMA R72, R72, UR6, -R6.reuse ;  /* 0x0000000648487c23 */ /* 0x100fe20008000806 */
[----:B------:R-:W-:Y:S01]  /*1590*/  FMNMX R4, R58, R5, !PT ;  /* 0x000000053a047209 */ /* 0x000fe20007800000 */
[--C-:B------:R-:W-:Y:S01]  /*15a0*/  FFMA R76, R76, UR6, -R6.reuse ;  /* 0x000000064c4c7c23 */ /* 0x100fe20008000806 */
[--C-:B------:R-:W-:Y:S01]  /*15b0*/  FFMA R73, R73, UR6, -R6.reuse ;  /* 0x0000000649497c23 */ /* 0x100fe20008000806 */
[----:B------:R-:W-:Y:S01]  /*15c0*/  @!P6 FMUL R40, R40, 0.5 ;  /* 0x3f0000002828e820 */ /* 0x000fe20000400000 */
[----:B------:R-:W-:Y:S01]  /*15d0*/  FMNMX R5, R59, R4, !PT ;  /* 0x000000043b057209 */ /* 0x000fe20007800000 */
[----:B--2---:R-:W-:Y:S01]  /*15e0*/  @!P5 FMUL R10, R10, R10 ;  /* 0x0000000a0a0ad220 */ /* 0x004fe20000400000 */
[----:B------:R-:W-:Y:S01]  /*15f0*/  FSETP.GEU.AND P5, PT, R41, -126, PT ;  /* 0xc2fc00002900780b */ /* 0x000fe20003fae000 */
[----:B------:R-:W2:Y:S01]  /*1600*/  MUFU.EX2 R36, R36 ;  /* 0x0000002400247308 */ /* 0x000ea20000000800 */
[----:B------:R-:W-:Y:S01]  /*1610*/  FMNMX R4, R62, R5, !PT ;  /* 0x000000053e047209 */ /* 0x000fe20007800000 */
[--C-:B------:R-:W-:Y:S01]  /*1620*/  FFMA R77, R77, UR6, -R6.reuse ;  /* 0x000000064d4d7c23 */ /* 0x100fe20008000806 */
[--C-:B------:R-:W-:Y:S01]  /*1630*/  FFMA R80, R80, UR6, -R6.reuse ;  /* 0x0000000650507c23 */ /* 0x100fe20008000806 */
[----:B------:R-:W-:Y:S01]  /*1640*/  @!P1 FMUL R37, R37, 0.5 ;  /* 0x3f00000025259820 */ /* 0x000fe20000400000 */
[----:B------:R-:W-:Y:S01]  /*1650*/  FMNMX R5, R63, R4, !PT ;  /* 0x000000043f057209 */ /* 0x000fe20007800000 */
[----:B---3--:R-:W-:Y:S01]  /*1660*/  @!P3 FMUL R32, R32, R32 ;  /* 0x000000202020b220 */ /* 0x008fe20000400000 */
[----:B------:R-:W-:Y:S01]  /*1670*/  FSETP.GEU.AND P3, PT, R44, -126, PT ;  /* 0xc2fc00002c00780b */ /* 0x000fe20003f6e000 */
[----:B------:R-:W3:Y:S01]  /*1680*/  MUFU.EX2 R40, R40 ;  /* 0x0000002800287308 */ /* 0x000ee20000000800 */
[----:B------:R-:W-:Y:S01]  /*1690*/  FMNMX R4, R66, R5, !PT ;  /* 0x0000000542047209 */ /* 0x000fe20007800000 */
[--C-:B------:R-:W-:Y:S01]  /*16a0*/  FFMA R84, R84, UR6, -R6.reuse ;  /* 0x0000000654547c23 */ /* 0x100fe20008000806 */
[--C-:B------:R-:W-:Y:S01]  /*16b0*/  FFMA R81, R81, UR6, -R6.reuse ;  /* 0x0000000651517c23 */ /* 0x100fe20008000806 */
[----:B------:R-:W-:Y:S01]  /*16c0*/  @!P5 FMUL R41, R41, 0.5 ;  /* 0x3f0000002929d820 */ /* 0x000fe20000400000 */
[----:B------:R-:W-:Y:S01]  /*16d0*/  FMNMX R5, R67, R4, !PT ;  /* 0x0000000443057209 */ /* 0x000fe20007800000 */
[----:B------:R-:W-:-:S02]  /*16e0*/  FFMA R6, R85, UR6, -R6 ;  /* 0x0000000655067c23 */ /* 0x000fc40008000806 */
[----:B------:R-:W4:Y:S01]  /*16f0*/  MUFU.EX2 R12, R33 ;  /* 0x00000021000c7308 */ /* 0x000f220000000800 */
[----:B------:R-:W-:Y:S01]  /*1700*/  FMNMX R4, R70, R5, !PT ;  /* 0x0000000546047209 */ /* 0x000fe20007800000 */
[----:B--2---:R-:W-:Y:S01]  /*1710*/  @!P2 FMUL R36, R36, R36 ;  /* 0x000000242424a220 */ /* 0x004fe20000400000 */
[----:B------:R-:W-:Y:S01]  /*1720*/  FSETP.GEU.AND P2, PT, R48, -126, PT ;  /* 0xc2fc00003000780b */ /* 0x000fe20003f4e000 */
[----:B------:R-:W-:Y:S01]  /*1730*/  @!P3 FMUL R44, R44, 0.5 ;  /* 0x3f0000002c2cb820 */ /* 0x000fe20000400000 */
[----:B------:R-:W-:-:S03]  /*1740*/  FMNMX R5, R71, R4, !PT ;  /* 0x0000000447057209 */ /* 0x000fc60007800000 */
[----:B------:R-:W2:Y:S01]  /*1750*/  MUFU.EX2 R14, R37 ;  /* 0x00000025000e7308 */ /* 0x000ea20000000800 */
[----:B---3--:R-:W-:Y:S01]  /*1760*/  @!P6 FMUL R40, R40, R40 ;  /* 0x000000282828e220 */ /* 0x008fe20000400000 */
[----:B------:R-:W-:Y:S02]  /*1770*/  FSETP.GEU.AND P6, PT, R52, -126, PT ;  /* 0xc2fc00003400780b */ /* 0x000fe40003fce000 */
[----:B------:R-:W-:Y:S02]  /*1780*/  FMNMX R4, R74, R5, !PT ;  /* 0x000000054a047209 */ /* 0x000fe40007800000 */
[----:B------:R-:W-:Y:S02]  /*1790*/  F2FP.SATFINITE.E4M3.F32.PACK_AB_MERGE_C R91, R103, R40, RZ ;  /* 0x00000028675b723e */ /* 0x000fe400048070ff */
[----:B------:R-:W3:Y:S01]  /*17a0*/  MUFU.EX2 R16, R41 ;  /* 0x0000002900107308 */ /* 0x000ee20000000800 */
[----:B----4-:R-:W-:Y:S01]  /*17b0*/  @!P4 FMUL R12, R12, R12 ;  /* 0x0000000c0c0cc220 */ /* 0x010fe20000400000 */
[----:B------:R-:W-:Y:S01]  /*17c0*/  FSETP.GEU.AND P4, PT, R45, -126, PT ;  /* 0xc2fc00002d00780b */ /* 0x000fe20003f8e000 */
[----:B------:R-:W-:Y:S01]  /*17d0*/  @!P2 FMUL R48, R48, 0.5 ;  /* 0x3f0000003030a820 */ /* 0x000fe20000400000 */
[----:B------:R-:W-:-:S02]  /*17e0*/  FMNMX R5, R75, R4, !PT ;  /* 0x000000044b057209 */ /* 0x000fc40007800000 */
[----:B------:R-:W-:Y:S01]  /*17f0*/  F2FP.SATFINITE.E4M3.F32.PACK_AB_MERGE_C R85, R103, R12, RZ ;  /* 0x0000000c6755723e */ /* 0x000fe200048070ff */
[----:B------:R-:W-:Y:S01]  /*1800*/  @!P6 FMUL R52, R52, 0.5 ;  /* 0x3f0000003434e820 */ /* 0x000fe20000400000 */
[----:B------:R-:W4:Y:S01]  /*1810*/  MUFU.EX2 R44, R44 ;  /* 0x0000002c002c7308 */ /* 0x000f220000000800 */
[----:B--2---:R-:W-:Y:S01]  /*1820*/  @!P1 FMUL R14, R14, R14 ;  /* 0x0000000e0e0e9220 */ /* 0x004fe20000400000 */
[----:B------:R-:W-:Y:S02]  /*1830*/  FSETP.GEU.AND P1, PT, R49, -126, PT ;  /* 0xc2fc00003100780b */ /* 0x000fe40003f2e000 */
[----:B------:R-:W-:Y:S02]  /*1840*/  FMNMX R4, R78, R5, !PT ;  /* 0x000000054e047209 */ /* 0x000fe40007800000 */
[----:B------:R-:W-:Y:S01]  /*1850*/  F2FP.SATFINITE.E4M3.F32.PACK_AB_MERGE_C R89, R103, R14, RZ ;  /* 0x0000000e6759723e */ /* 0x000fe200048070ff */
[----:B------:R-:W-:Y:S01]  /*1860*/  @!P4 FMUL R45, R45, 0.5 ;  /* 0x3f0000002d2dc820 */ /* 0x000fe20000400000 */
[----:B------:R-:W-:Y:S01]  /*1870*/  FMNMX R5, R79, R4, !PT ;  /* 0x000000044f057209 */ /* 0x000fe20007800000 */
[----:B---3--:R-:W-:Y:S01]  /*1880*/  @!P5 FMUL R16, R16, R16 ;  /* 0x000000101010d220 */ /* 0x008fe20000400000 */
[----:B------:R-:W-:Y:S01]  /*1890*/  FSETP.GEU.AND P5, PT, R53, -126, PT ;  /* 0xc2fc00003500780b */ /* 0x000fe20003fae000 */
[----:B------:R-:W2:Y:S01]  /*18a0*/  MUFU.EX2 R18, R45 ;  /* 0x0000002d00127308 */ /* 0x000ea20000000800 */
[----:B------:R-:W-:-:S02]  /*18b0*/  FMNMX R4, R82, R5, !PT ;  /* 0x0000000552047209 */ /* 0x000fc40007800000 */
[----:B------:R-:W-:Y:S01]  /*18c0*/  F2FP.SATFINITE.E4M3.F32.PACK_AB_MERGE_C R93, R103, R16, RZ ;  /* 0x00000010675d723e */ /* 0x000fe200048070ff */
[----:B------:R-:W-:Y:S01]  /*18d0*/  @!P1 FMUL R49, R49, 0.5 ;  /* 0x3f00000031319820 */ /* 0x000fe20000400000 */
[----:B------:R-:W-:Y:S01]  /*18e0*/  FMNMX R5, R83, R4, !PT ;  /* 0x0000000453057209 */ /* 0x000fe20007800000 */
[----:B----4-:R-:W-:Y:S01]  /*18f0*/  @!P3 FMUL R44, R44, R44 ;  /* 0x0000002c2c2cb220 */ /* 0x010fe20000400000 */
[----:B------:R-:W-:Y:S01]  /*1900*/  FSETP.GEU.AND P3, PT, R56, -126, PT ;  /* 0xc2fc00003800780b */ /* 0x000fe20003f6e000 */
[----:B------:R-:W3:Y:S01]  /*1910*/  MUFU.EX2 R48, R48 ;  /* 0x0000003000307308 */ /* 0x000ee20000000800 */
[----:B------:R-:W-:Y:S02]  /*1920*/  FMNMX R4, R86, R5, !PT ;  /* 0x0000000556047209 */ /* 0x000fe40007800000 */
[----:B------:R-:W-:Y:S01]  /*1930*/  F2FP.SATFINITE.E4M3.F32.PACK_AB_MERGE_C R95, R103, R44, RZ ;  /* 0x0000002c675f723e */ /* 0x000fe200048070ff */
[----:B------:R-:W-:Y:S01]  /*1940*/  @!P5 FMUL R53, R53, 0.5 ;  /* 0x3f0000003535d820 */ /* 0x000fe20000400000 */
[----:B------:R-:W-:-:S02]  /*1950*/  FMNMX R4, R87, R4, !PT ;  /* 0x0000000457047209 */ /* 0x000fc40007800000 */
[----:B------:R-:W-:Y:S01]  /*1960*/  LOP3.LUT R95, R95, 0xff, RZ, 0xc0, !PT ;  /* 0x000000ff5f5f7812 */ /* 0x000fe200078ec0ff */
[----:B------:R-:W4:Y:S01]  /*1970*/  MUFU.EX2 R52, R52 ;  /* 0x0000003400347308 */ /* 0x000f220000000800 */
[----:B--2---:R-:W-:Y:S01]  /*1980*/  @!P4 FMUL R18, R18, R18 ;  /* 0x000000121212c220 */ /* 0x004fe20000400000 */
[----:B------:R-:W2:Y:S01]  /*1990*/  SHFL.BFLY PT, R5, R4, 0x1, 0x1f ;  /* 0x0c201f0004057f89 */ /* 0x000ea200000e0000 */
[----:B------:R-:W-:Y:S01]  /*19a0*/  FSETP.GEU.AND P4, PT, R57, -126, PT ;  /* 0xc2fc00003900780b */ /* 0x000fe20003f8e000 */
[----:B------:R-:W-:Y:S01]  /*19b0*/  @!P3 FMUL R56, R56, 0.5 ;  /* 0x3f0000003838b820 */ /* 0x000fe20000400000 */
[----:B------:R-:W-:Y:S02]  /*19c0*/  LOP3.LUT R91, R91, 0xff, RZ, 0xc0, !PT ;  /* 0x000000ff5b5b7812 */ /* 0x000fe400078ec0ff */
[----:B------:R-:W-:Y:S01]  /*19d0*/  F2FP.SATFINITE.E4M3.F32.PACK_AB_MERGE_C R97, R103, R18, RZ ;  /* 0x000000126761723e */ /* 0x000fe200048070ff */
[----:B------:R5:W1:Y:S01]  /*19e0*/  MUFU.EX2 R20, R49 ;  /* 0x0000003100147308 */ /* 0x000a620000000800 */
[----:B---3--:R-:W-:Y:S01]  /*19f0*/  @!P2 FMUL R48, R48, R48 ;  /* 0x000000303030a220 */ /* 0x008fe20000400000 */
[----:B------:R-:W-:-:S04]  /*1a00*/  FSETP.GEU.AND P2, PT, R60, -126, PT ;  /* 0xc2fc00003c00780b */ /* 0x000fc80003f4e000 */
[----:B------:R-:W-:Y:S02]  /*1a10*/  F2FP.SATFINITE.E4M3.F32.PACK_AB_MERGE_C R99, R103, R48, RZ ;  /* 0x000000306763723e */ /* 0x000fe400048070ff */
[----:B------:R-:W3:Y:S01]  /*1a20*/  MUFU.EX2 R22, R53 ;  /* 0x0000003500167308 */ /* 0x000ee20000000800 */
[----:B----4-:R-:W-:Y:S01]  /*1a30*/  @!P6 FMUL R52, R52, R52 ;  /* 0x000000343434e220 */ /* 0x010fe20000400000 */
[----:B------:R-:W-:Y:S01]  /*1a40*/  FSETP.GEU.AND P6, PT, R64, -126, PT ;  /* 0xc2fc00004000780b */ /* 0x000fe20003fce000 */
[----:B------:R-:W-:Y:S01]  /*1a50*/  @!P4 FMUL R57, R57, 0.5 ;  /* 0x3f0000003939c820 */ /* 0x000fe20000400000 */
[C---:B-----5:R-:W-:Y:S02]  /*1a60*/  F2FP.SATFINITE.E4M3.F32.PACK_AB_MERGE_C R49, R103.reuse, R24, RZ ;  /* 0x000000186731723e */ /* 0x060fe400048070ff */
[----:B------:R-:W-:Y:S01]  /*1a70*/  F2FP.SATFINITE.E4M3.F32.PACK_AB_MERGE_C R101, R103, R52, RZ ;  /* 0x000000346765723e */ /* 0x000fe200048070ff */
[----:B------:R-:W-:Y:S01]  /*1a80*/  @!P2 FMUL R60, R60, 0.5 ;  /* 0x3f0000003c3ca820 */ /* 0x000fe20000400000 */
[----:B------:R-:W4:Y:S01]  /*1a90*/  MUFU.EX2 R56, R56 ;  /* 0x0000003800387308 */ /* 0x000f220000000800 */
[----:B-1----:R-:W-:Y:S01]  /*1aa0*/  @!P1 FMUL R20, R20, R20 ;  /* 0x0000001414149220 */ /* 0x002fe20000400000 */
[----:B------:R-:W-:-:S02]  /*1ab0*/  FSETP.GEU.AND P1, PT, R61, -126, PT ;  /* 0xc2fc00003d00780b */ /* 0x000fc40003f2e000 */
[----:B--2---:R-:W-:Y:S02]  /*1ac0*/  FMNMX R4, R4, R5, !PT ;  /* 0x0000000504047209 */ /* 0x004fe40007800000 */
[----:B------:R-:W-:Y:S01]  /*1ad0*/  F2FP.SATFINITE.E4M3.F32.PACK_AB_MERGE_C R100, R103, R20, RZ ;  /* 0x000000146764723e */ /* 0x000fe200048070ff */
[----:B------:R-:W-:Y:S01]  /*1ae0*/  @!P6 FMUL R64, R64, 0.5 ;  /* 0x3f0000004040e820 */ /* 0x000fe20000400000 */
[----:B------:R-:W1:Y:S01]  /*1af0*/  MUFU.EX2 R57, R57 ;  /* 0x0000003900397308 */ /* 0x000e620000000800 */
[----:B---3--:R-:W-:Y:S01]  /*1b00*/  @!P5 FMUL R22, R22, R22 ;  /* 0x000000161616d220 */ /* 0x008fe20000400000 */
[----:B------:R-:W-:Y:S01]  /*1b10*/  FSETP.GEU.AND P5, PT, R65, -126, PT ;  /* 0xc2fc00004100780b */ /* 0x000fe20003fae000 */
[----:B------:R-:W2:Y:S01]  /*1b20*/  SHFL.BFLY PT, R5, R4, 0x2, 0x1f ;  /* 0x0c401f0004057f89 */ /* 0x000ea200000e0000 */
[C---:B------:R-:W-:Y:S02]  /*1b30*/  F2FP.SATFINITE.E4M3.F32.PACK_AB_MERGE_C R53, R103.reuse, R28, RZ ;  /* 0x0000001c6735723e */ /* 0x040fe400048070ff */
[----:B------:R-:W-:Y:S01]  /*1b40*/  F2FP.SATFINITE.E4M3.F32.PACK_AB_MERGE_C R102, R103, R22, RZ ;  /* 0x000000166766723e */ /* 0x000fe200048070ff */
[----:B------:R-:W-:Y:S01]  /*1b50*/  @!P1 FMUL R61, R61, 0.5 ;  /* 0x3f0000003d3d9820 */ /* 0x000fe20000400000 */
[----:B------:R-:W3:Y:S01]  /*1b60*/  MUFU.EX2 R60, R60 ;  /* 0x0000003c003c7308 */ /* 0x000ee20000000800 */
[----:B----4-:R-:W-:Y:S01]  /*1b70*/  @!P3 FMUL R56, R56, R56 ;  /* 0x000000383838b220 */ /* 0x010fe20000400000 */
[----:B------:R-:W-:-:S02]  /*1b80*/  FSETP.GEU.AND P3, PT, R68, -126, PT ;  /* 0xc2fc00004400780b */ /* 0x000fc40003f6e000 */
[----:B------:R-:W-:Y:S02]  /*1b90*/  LOP3.LUT R53, R53, 0xff, RZ, 0xc0, !PT ;  /* 0x000000ff35357812 */ /* 0x000fe400078ec0ff */
[----:B------:R-:W-:Y:S01]  /*1ba0*/  F2FP.SATFINITE.E4M3.F32.PACK_AB_MERGE_C R104, R103, R56, RZ ;  /* 0x000000386768723e */ /* 0x000fe200048070ff */
[----:B------:R-:W-:Y:S01]  /*1bb0*/  @!P5 FMUL R65, R65, 0.5 ;  /* 0x3f0000004141d820 */ /* 0x000fe20000400000 */
[----:B------:R-:W4:Y:S01]  /*1bc0*/  MUFU.EX2 R64, R64 ;  /* 0x0000004000407308 */ /* 0x000f220000000800 */
[----:B-1----:R-:W-:Y:S01]  /*1bd0*/  @!P4 FMUL R57, R57, R57 ;  /* 0x000000393939c220 */ /* 0x002fe20000400000 */
[----:B------:R-:W-:Y:S02]  /*1be0*/  FSETP.GEU.AND P4, PT, R69, -126, PT ;  /* 0xc2fc00004500780b */ /* 0x000fe40003f8e000 */
[----:B------:R-:W-:Y:S01]  /*1bf0*/  LOP3.LUT R101, R101, 0xff, RZ, 0xc0, !PT ;  /* 0x000000ff65657812 */ /* 0x000fe200078ec0ff */
[----:B------:R-:W-:Y:S01]  /*1c00*/  FADD R19, R8, R57 ;  /* 0x0000003908137221 */ /* 0x000fe20000000000 */
[----:B------:R-:W-:Y:S01]  /*1c10*/  F2FP.SATFINITE.E4M3.F32.PACK_AB_MERGE_C R105, R103, R57, RZ ;  /* 0x000000396769723e */ /* 0x000fe200048070ff */
[----:B------:R-:W-:Y:S01]  /*1c20*/  @!P3 FMUL R68, R68, 0.5 ;  /* 0x3f0000004444b820 */ /* 0x000fe20000400000 */
[----:B------:R-:W1:Y:S01]  /*1c30*/  MUFU.EX2 R61, R61 ;  /* 0x0000003d003d7308 */ /* 0x000e620000000800 */
[----:B---3--:R-:W-:Y:S01]  /*1c40*/  @!P2 FMUL R60, R60, R60 ;  /* 0x0000003c3c3ca220 */ /* 0x008fe20000400000 */
[----:B------:R-:W-:-:S02]  /*1c50*/  FSETP.GEU.AND P2, PT, R72, -126, PT ;  /* 0xc2fc00004800780b */ /* 0x000fc40003f4e000 */
[----:B--2---:R-:W-:Y:S01]  /*1c60*/  FMNMX R4, R4, R5, !PT ;  /* 0x0000000504047209 */ /* 0x004fe20007800000 */
[----:B------:R-:W-:Y:S01]  /*1c70*/  FADD R21, R28, R60 ;  /* 0x0000003c1c157221 */ /* 0x000fe20000000000 */
[----:B------:R-:W-:Y:S01]  /*1c80*/  F2FP.SATFINITE.E4M3.F32.PACK_AB_MERGE_C R106, R103, R60, RZ ;  /* 0x0000003c676a723e */ /* 0x000fe200048070ff */
[----:B------:R-:W-:Y:S01]  /*1c90*/  @!P4 FMUL R69, R69, 0.5 ;  /* 0x3f0000004545c820 */ /* 0x000fe20000400000 */
[----:B------:R-:W2:Y:S01]  /*1ca0*/  MUFU.EX2 R65, R65 ;  /* 0x0000004100417308 */ /* 0x000ea20000000800 */
[----:B----4-:R-:W-:Y:S01]  /*1cb0*/  @!P6 FMUL R64, R64, R64 ;  /* 0x000000404040e220 */ /* 0x010fe20000400000 */
[----:B------:R-:W-:Y:S02]  /*1cc0*/  FSETP.GEU.AND P6, PT, R76, -126, PT ;  /* 0xc2fc00004c00780b */ /* 0x000fe40003fce000 */
[----:B------:R-:W-:Y:S02]  /*1cd0*/  LOP3.LUT R102, R102, 0xffff, RZ, 0xc0, !PT ;  /* 0x0000ffff66667812 */ /* 0x000fe400078ec0ff */
[----:B------:R-:W-:Y:S01]  /*1ce0*/  LOP3.LUT R49, R49, 0xff, RZ, 0xc0, !PT ;  /* 0x000000ff31317812 */ /* 0x000fe200078ec0ff */
[----:B------:R-:W-:Y:S01]  /*1cf0*/  @!P2 FMUL R72, R72, 0.5 ;  /* 0x3f0000004848a820 */ /* 0x000fe20000400000 */
[----:B------:R-:W3:Y:S01]  /*1d00*/  MUFU.EX2 R68, R68 ;  /* 0x0000004400447308 */ /* 0x000ee20000000800 */
[----:B-1----:R-:W-:Y:S01]  /*1d10*/  @!P1 FMUL R61, R61, R61 ;  /* 0x0000003d3d3d9220 */ /* 0x002fe20000400000 */
[----:B------:R-:W-:-:S02]  /*1d20*/  FSETP.GEU.AND P1, PT, R73, -126, PT ;  /* 0xc2fc00004900780b */ /* 0x000fc40003f2e000 */
[----:B------:R-:W-:Y:S01]  /*1d30*/  PRMT R101, R102, 0x7604, R101 ;  /* 0x0000760466657816 */ /* 0x000fe20000000065 */
[----:B------:R-:W-:Y:S01]  /*1d40*/  FADD R23, R10, R61 ;  /* 0x0000003d0a177221 */ /* 0x000fe20000000000 */
[----:B------:R-:W-:Y:S01]  /*1d50*/  F2FP.SATFINITE.E4M3.F32.PACK_AB_MERGE_C R107, R103, R61, RZ ;  /* 0x0000003d676b723e */ /* 0x000fe200048070ff */
[----:B------:R-:W-:Y:S01]  /*1d60*/  @!P6 FMUL R76, R76, 0.5 ;  /* 0x3f0000004c4ce820 */ /* 0x000fe20000400000 */
[----:B------:R-:W1:Y:S01]  /*1d70*/  MUFU.EX2 R69, R69 ;  /* 0x0000004500457308 */ /* 0x000e620000000800 */
[----:B--2---:R-:W-:Y:S01]  /*1d80*/  @!P5 FMUL R65, R65, R65 ;  /* 0x000000414141d220 */ /* 0x004fe20000400000 */
[----:B------:R-:W-:Y:S02]  /*1d90*/  FSETP.GEU.AND P5, PT, R77, -126, PT ;  /* 0xc2fc00004d00780b */ /* 0x000fe40003fae000 */
[----:B------:R-:W-:Y:S01]  /*1da0*/  LOP3.LUT R106, R106, 0xff, RZ, 0xc0, !PT ;  /* 0x000000ff6a6a7812 */ /* 0x000fe200078ec0ff */
[----:B------:R-:W-:Y:S01]  /*1db0*/  FADD R25, R12, R65 ;  /* 0x000000410c197221 */ /* 0x000fe20000000000 */
[----:B------:R-:W-:Y:S01]  /*1dc0*/  F2FP.SATFINITE.E4M3.F32.PACK_AB_MERGE_C R65, R103, R65, RZ ;  /* 0x000000416741723e */ /* 0x000fe200048070ff */
[----:B------:R-:W-:Y:S01]  /*1dd0*/  @!P1 FMUL R73, R73, 0.5 ;  /* 0x3f00000049499820 */ /* 0x000fe20000400000 */
[----:B------:R-:W2:Y:S01]  /*1de0*/  MUFU.EX2 R72, R72 ;  /* 0x0000004800487308 */ /* 0x000ea20000000800 */
[----:B---3--:R-:W-:Y:S01]  /*1df0*/  @!P3 FMUL R68, R68, R68 ;  /* 0x000000444444b220 */ /* 0x008fe20000400000 */
[----:B------:R-:W-:-:S02]  /*1e00*/  FSETP.NEU.AND P3, PT, R4, -INF , PT ;  /* 0xff8000000400780b */ /* 0x000fc40003f6d000 */
[----:B------:R-:W-:Y:S02]  /*1e10*/  LOP3.LUT R107, R107, 0xffff, RZ, 0xc0, !PT ;  /* 0x0000ffff6b6b7812 */ /* 0x000fe400078ec0ff */
[----:B------:R-:W-:Y:S01]  /*1e20*/  FSEL R5, R4, RZ, P3 ;  /* 0x000000ff04057208 */ /* 0x000fe20001800000 */
[----:B------:R-:W-:Y:S01]  /*1e30*/  @!P5 FMUL R77, R77, 0.5 ;  /* 0x3f0000004d4dd820 */ /* 0x000fe20000400000 */
[----:B------:R-:W3:Y:S01]  /*1e40*/  MUFU.EX2 R76, R76 ;  /* 0x0000004c004c7308 */ /* 0x000ee20000000800 */
[----:B-1----:R-:W-:Y:S01]  /*1e50*/  @!P4 FMUL R69, R69, R69 ;  /* 0x000000454545c220 */ /* 0x002fe20000400000 */
[----:B------:R-:W-:Y:S01]  /*1e60*/  FSETP.GEU.AND P4, PT, R80, -126, PT ;  /* 0xc2fc00005000780b */ /* 0x000fe20003f8e000 */
[----:B------:R-:W-:Y:S01]  /*1e70*/  FMUL R5, R5, UR6 ;  /* 0x0000000605057c20 */ /* 0x000fe20008400000 */
[----:B------:R-:W-:Y:S01]  /*1e80*/  FSETP.GEU.AND P3, PT, R81, -126, PT ;  /* 0xc2fc00005100780b */ /* 0x000fe20003f6e000 */
[----:B------:R-:W-:Y:S01]  /*1e90*/  FADD R28, R14, R69 ;  /* 0x000000450e1c7221 */ /* 0x000fe20000000000 */
[----:B------:R-:W-:Y:S01]  /*1ea0*/  F2FP.SATFINITE.E4M3.F32.PACK_AB_MERGE_C R69, R103, R69, RZ ;  /* 0x000000456745723e */ /* 0x000fe200048070ff */
[--C-:B------:R-:W-:Y:S01]  /*1eb0*/  FFMA R26, R26, UR6, -R5.reuse ;  /* 0x000000061a1a7c23 */ /* 0x100fe20008000805 */
[----:B------:R-:W1:Y:S01]  /*1ec0*/  MUFU.EX2 R73, R73 ;  /* 0x0000004900497308 */ /* 0x000e620000000800 */
[----:B--2---:R-:W-:Y:S01]  /*1ed0*/  @!P2 FMUL R72, R72, R72 ;  /* 0x000000484848a220 */ /* 0x004fe20000400000 */
[--C-:B------:R-:W-:Y:S01]  /*1ee0*/  FFMA R27, R27, UR6, -R5.reuse ;  /* 0x000000061b1b7c23 */ /* 0x100fe20008000805 */
[----:B------:R-:W-:Y:S01]  /*1ef0*/  FSETP.GEU.AND P2, PT, R84, -126, PT ;  /* 0xc2fc00005400780b */ /* 0x000fe20003f4e000 */
[--C-:B------:R-:W-:Y:S01]  /*1f00*/  FFMA R7, R30, UR6, -R5.reuse ;  /* 0x000000061e077c23 */ /* 0x100fe20008000805 */
[--C-:B------:R-:W-:Y:S01]  /*1f10*/  FFMA R9, R34, UR6, -R5.reuse ;  /* 0x0000000622097c23 */ /* 0x100fe20008000805 */
[--C-:B------:R-:W-:Y:S01]  /*1f20*/  FFMA R11, R38, UR6, -R5.reuse ;  /* 0x00000006260b7c23 */ /* 0x100fe20008000805 */
[----:B------:R-:W-:Y:S01]  /*1f30*/  @!P4 FMUL R80, R80, 0.5 ;  /* 0x3f0000005050c820 */ /* 0x000fe20000400000 */
[----:B------:R-:W2:Y:S01]  /*1f40*/  MUFU.EX2 R77, R77 ;  /* 0x0000004d004d7308 */ /* 0x000ea20000000800 */
[----:B---3--:R-:W-:Y:S01]  /*1f50*/  @!P6 FMUL R76, R76, R76 ;  /* 0x0000004c4c4ce220 */ /* 0x008fe20000400000 */
[----:B------:R-:W-:Y:S01]  /*1f60*/  FSETP.GEU.AND P6, PT, R26, -126, PT ;  /* 0xc2fc00001a00780b */ /* 0x000fe20003fce000 */
[----:B------:R-:W-:Y:S01]  /*1f70*/  @!P3 FMUL R81, R81, 0.5 ;  /* 0x3f0000005151b820 */ /* 0x000fe20000400000 */
[--C-:B------:R-:W-:Y:S01]  /*1f80*/  FFMA R31, R31, UR6, -R5.reuse ;  /* 0x000000061f1f7c23 */ /* 0x100fe20008000805 */
[--C-:B------:R-:W-:Y:S01]  /*1f90*/  FFMA R35, R35, UR6, -R5.reuse ;  /* 0x0000000623237c23 */ /* 0x100fe20008000805 */
[--C-:B------:R-:W-:Y:S01]  /*1fa0*/  FFMA R39, R39, UR6, -R5.reuse ;  /* 0x0000000627277c23 */ /* 0x100fe20008000805 */
[--C-:B------:R-:W-:Y:S01]  /*1fb0*/  FFMA R43, R43, UR6, -R5.reuse ;  /* 0x000000062b2b7c23 */ /* 0x100fe20008000805 */
[----:B------:R-:W-:Y:S01]  /*1fc0*/  @!P2 FMUL R84, R84, 0.5 ;  /* 0x3f0000005454a820 */ /* 0x000fe20000400000 */
[----:B-1----:R-:W-:Y:S01]  /*1fd0*/  @!P1 FMUL R73, R73, R73 ;  /* 0x0000004949499220 */ /* 0x002fe20000400000 */
[----:B------:R-:W-:Y:S01]  /*1fe0*/  FSETP.GEU.AND P1, PT, R6, -126, PT ;  /* 0xc2fc00000600780b */ /* 0x000fe20003f2e000 */
[----:B------:R-:W1:Y:S01]  /*1ff0*/  MUFU.EX2 R80, R80 ;  /* 0x0000005000507308 */ /* 0x000e620000000800 */
[--C-:B------:R-:W-:Y:S01]  /*2000*/  FFMA R47, R47, UR6, -R5.reuse ;  /* 0x000000062f2f7c23 */ /* 0x100fe20008000805 */
[--C-:B------:R-:W-:Y:S01]  /*2010*/  FFMA R51, R51, UR6, -R5.reuse ;  /* 0x0000000633337c23 */ /* 0x100fe20008000805 */
[--C-:B------:R-:W-:Y:S01]  /*2020*/  FFMA R55, R55, UR6, -R5.reuse ;  /* 0x0000000637377c23 */ /* 0x100fe20008000805 */
[----:B------:R-:W-:Y:S01]  /*2030*/  @!P6 FMUL R26, R26, 0.5 ;  /* 0x3f0000001a1ae820 */ /* 0x000fe20000400000 */
[--C-:B------:R-:W-:Y:S01]  /*2040*/  FFMA R59, R59, UR6, -R5.reuse ;  /* 0x000000063b3b7c23 */ /* 0x100fe20008000805 */
[----:B--2---:R-:W-:Y:S01]  /*2050*/  @!P5 FMUL R77, R77, R77 ;  /* 0x0000004d4d4dd220 */ /* 0x004fe20000400000 */
[----:B------:R-:W-:Y:S01]  /*2060*/  FSETP.GEU.AND P5, PT, R27, -126, PT ;  /* 0xc2fc00001b00780b */ /* 0x000fe20003fae000 */
[----:B------:R-:W2:Y:S01]  /*2070*/  MUFU.EX2 R84, R84 ;  /* 0x0000005400547308 */ /* 0x000ea20000000800 */
[--C-:B------:R-:W-:Y:S01]  /*2080*/  FFMA R63, R63, UR6, -R5.reuse ;  /* 0x000000063f3f7c23 */ /* 0x100fe20008000805 */
[--C-:B------:R-:W-:Y:S01]  /*2090*/  FFMA R67, R67, UR6, -R5.reuse ;  /* 0x0000000643437c23 */ /* 0x100fe20008000805 */
[--C-:B------:R-:W-:Y:S01]  /*20a0*/  FFMA R66, R66, UR6, -R5.reuse ;  /* 0x0000000642427c23 */ /* 0x100fe20008000805 */
[----:B------:R-:W-:Y:S01]  /*20b0*/  @!P1 FMUL R6, R6, 0.5 ;  /* 0x3f00000006069820 */ /* 0x000fe20000400000 */
[--C-:B------:R-:W-:Y:S01]  /*20c0*/  FFMA R70, R70, UR6, -R5.reuse ;  /* 0x0000000646467c23 */ /* 0x100fe20008000805 */
[--C-:B------:R-:W-:Y:S01]  /*20d0*/  FFMA R74, R74, UR6, -R5.reuse ;  /* 0x000000064a4a7c23 */ /* 0x100fe20008000805 */
[--C-:B------:R-:W-:Y:S01]  /*20e0*/  FFMA R71, R71, UR6, -R5.reuse ;  /* 0x0000000647477c23 */ /* 0x100fe20008000805 */
[----:B------:R-:W3:Y:S01]  /*20f0*/  MUFU.EX2 R26, R26 ;  /* 0x0000001a001a7308 */ /* 0x000ee20000000800 */
[----:B-1----:R-:W-:Y:S01]  /*2100*/  @!P4 FMUL R80, R80, R80 ;  /* 0x000000505050c220 */ /* 0x002fe20000400000 */
[----:B------:R-:W-:Y:S01]  /*2110*/  FSETP.GEU.AND P4, PT, R7, -126, PT ;  /* 0xc2fc00000700780b */ /* 0x000fe20003f8e000 */
[--C-:B------:R-:W-:Y:S01]  /*2120*/  FFMA R75, R75, UR6, -R5.reuse ;  /* 0x000000064b4b7c23 */ /* 0x100fe20008000805 */
[----:B------:R-:W-:Y:S01]  /*2130*/  @!P5 FMUL R27, R27, 0.5 ;  /* 0x3f0000001b1bd820 */ /* 0x000fe20000400000 */
[--C-:B------:R-:W-:Y:S01]  /*2140*/  FFMA R79, R79, UR6, -R5.reuse ;  /* 0x000000064f4f7c23 */ /* 0x100fe20008000805 */
[--C-:B------:R-:W-:Y:S01]  /*2150*/  FFMA R78, R78, UR6, -R5.reuse ;  /* 0x000000064e4e7c23 */ /* 0x100fe20008000805 */
[--C-:B------:R-:W-:Y:S01]  /*2160*/  FFMA R82, R82, UR6, -R5.reuse ;  /* 0x0000000652527c23 */ /* 0x100fe20008000805 */
[----:B------:R-:W1:Y:S01]  /*2170*/  MUFU.EX2 R81, R81 ;  /* 0x0000005100517308 */ /* 0x000e620000000800 */
[----:B--2---:R-:W-:Y:S01]  /*2180*/  @!P2 FMUL R84, R84, R84 ;  /* 0x000000545454a220 */ /* 0x004fe20000400000 */
[----:B------:R-:W-:Y:S01]  /*2190*/  FSETP.GEU.AND P2, PT, R9, -126, PT ;  /* 0xc2fc00000900780b */ /* 0x000fe20003f4e000 */
[--C-:B------:R-:W-:Y:S01]  /*21a0*/  FFMA R86, R86, UR6, -R5.reuse ;  /* 0x0000000656567c23 */ /* 0x100fe20008000805 */
[----:B------:R-:W-:Y:S01]  /*21b0*/  FFMA R83, R83, UR6, -R5 ;  /* 0x0000000653537c23 */ /* 0x000fe20008000805 */
[----:B------:R-:W-:Y:S01]  /*21c0*/  FADD R29, R48, R80 ;  /* 0x00000050301d7221 */ /* 0x000fe20000000000 */
[----:B------:R-:W-:Y:S01]  /*21d0*/  F2FP.SATFINITE.E4M3.F32.PACK_AB_MERGE_C R80, R103, R80, RZ ;  /* 0x000000506750723e */ /* 0x000fe200048070ff */
[----:B------:R-:W-:Y:S01]  /*21e0*/  @!P4 FMUL R7, R7, 0.5 ;  /* 0x3f0000000707c820 */ /* 0x000fe20000400000 */
[----:B------:R-:W2:Y:S01]  /*21f0*/  MUFU.EX2 R6, R6 ;  /* 0x0000000600067308 */ /* 0x000ea20000000800 */
[----:B---3--:R-:W-:Y:S01]  /*2200*/  @!P6 FMUL R26, R26, R26 ;  /* 0x0000001a1a1ae220 */ /* 0x008fe20000400000 */
[----:B------:R-:W-:-:S02]  /*2210*/  FSETP.GEU.AND P6, PT, R11, -126, PT ;  /* 0xc2fc00000b00780b */ /* 0x000fc40003fce000 */
[----:B------:R-:W-:Y:S02]  /*2220*/  LOP3.LUT R69, R69, 0xffff, RZ, 0xc0, !PT ;  /* 0x0000ffff45457812 */ /* 0x000fe400078ec0ff */
[----:B------:R-:W-:Y:S01]  /*2230*/  F2FP.SATFINITE.E4M3.F32.PACK_AB_MERGE_C R48, R103, R26, RZ ;  /* 0x0000001a6730723e */ /* 0x000fe200048070ff */
[----:B------:R-:W-:Y:S01]  /*2240*/  @!P2 FMUL R9, R9, 0.5 ;  /* 0x3f0000000909a820 */ /* 0x000fe20000400000 */
[----:B------:R3:W4:Y:S01]  /*2250*/  MUFU.EX2 R30, R27 ;  /* 0x0000001b001e7308 */ /* 0x0007220000000800 */
[----:B-1----:R-:W-:Y:S01]  /*2260*/  @!P3 FMUL R81, R81, R81 ;  /* 0x000000515151b220 */ /* 0x002fe20000400000 */
[----:B------:R-:W-:Y:S02]  /*2270*/  FSETP.GEU.AND P3, PT, R31, -126, PT ;  /* 0xc2fc00001f00780b */ /* 0x000fe40003f6e000 */
[----:B------:R-:W-:Y:S02]  /*2280*/  PRMT R106, R107, 0x7604, R106 ;  /* 0x000076046b6a7816 */ /* 0x000fe4000000006a */
[----:B------:R-:W-:Y:S01]  /*2290*/  LOP3.LUT R104, R104, 0xff, RZ, 0xc0, !PT ;  /* 0x000000ff68687812 */ /* 0x000fe200078ec0ff */
[----:B------:R-:W-:Y:S01]  /*22a0*/  @!P6 FMUL R11, R11, 0.5 ;  /* 0x3f0000000b0be820 */ /* 0x000fe20000400000 */
[----:B------:R1:W5:Y:S01]  /*22b0*/  MUFU.EX2 R34, R7 ;  /* 0x0000000700227308 */ /* 0x0003620000000800 */
[----:B--2---:R-:W-:Y:S01]  /*22c0*/  @!P1 FMUL R6, R6, R6 ;  /* 0x0000000606069220 */ /* 0x004fe20000400000 */
[----:B------:R-:W-:Y:S01]  /*22d0*/  FSETP.GEU.AND P1, PT, R35, -126, PT ;  /* 0xc2fc00002300780b */ /* 0x000fe20003f2e000 */
[----:B---3--:R-:W-:Y:S01]  /*22e0*/  FADD R27, R36, R68 ;  /* 0x00000044241b7221 */ /* 0x008fe20000000000 */
[----:B------:R-:W-:-:S02]  /*22f0*/  F2FP.SATFINITE.E4M3.F32.PACK_AB_MERGE_C R68, R103, R68, RZ ;  /* 0x000000446744723e */ /* 0x000fc400048070ff */
[----:B------:R-:W-:Y:S01]  /*2300*/  F2FP.SATFINITE.E4M3.F32.PACK_AB_MERGE_C R108, R103, R6, RZ ;  /* 0x00000006676c723e */ /* 0x000fe200048070ff */
[----:B------:R-:W-:Y:S01]  /*2310*/  @!P3 FMUL R31, R31, 0.5 ;  /* 0x3f0000001f1fb820 */ /* 0x000fe20000400000 */
[----:B------:R2:W3:Y:S01]  /*2320*/  MUFU.EX2 R88, R9 ;  /* 0x0000000900587308 */ /* 0x0004e20000000800 */
[----:B----4-:R-:W-:Y:S01]  /*2330*/  @!P5 FMUL R30, R30, R30 ;  /* 0x0000001e1e1ed220 */ /* 0x010fe20000400000 */
[----:B------:R-:W-:Y:S01]  /*2340*/  FSETP.GEU.AND P5, PT, R39, -126, PT ;  /* 0xc2fc00002700780b */ /* 0x000fe20003fae000 */
[--C-:B-1----:R-:W-:Y:S01]  /*2350*/  FFMA R7, R42, UR6, -R5.reuse ;  /* 0x000000062a077c23 */ /* 0x102fe20008000805 */
[----:B------:R-:W-:Y:S02]  /*2360*/  LOP3.LUT R68, R68, 0xff, RZ, 0xc0, !PT ;  /* 0x000000ff44447812 */ /* 0x000fe400078ec0ff */
[----:B------:R-:W-:Y:S01]  /*2370*/  LOP3.LUT R105, R105, 0xffff, RZ, 0xc0, !PT ;  /* 0x0000ffff69697812 */ /* 0x000fe200078ec0ff */
[----:B------:R-:W-:Y:S01]  /*2380*/  @!P1 FMUL R35, R35, 0.5 ;  /* 0x3f00000023239820 */ /* 0x000fe20000400000 */
[----:B------:R1:W4:Y:S01]  /*2390*/  MUFU.EX2 R90, R11 ;  /* 0x0000000b005a7308 */ /* 0x0003220000000800 */
[----:B--2---:R-:W-:Y:S01]  /*23a0*/  FFMA R9, R46, UR6, -R5 ;  /* 0x000000062e097c23 */ /* 0x004fe20008000805 */
[----:B-----5:R-:W-:Y:S01]  /*23b0*/  @!P4 FMUL R34, R34, R34 ;  /* 0x000000222222c220 */ /* 0x020fe20000400000 */
[----:B------:R-:W-:-:S02]  /*23c0*/  FSETP.GEU.AND P4, PT, R7, -126, PT ;  /* 0xc2fc00000700780b */ /* 0x000fc40003f8e000 */
[----:B------:R-:W-:Y:S02]  /*23d0*/  PRMT R68, R69, 0x7604, R68 ;  /* 0x0000760445447816 */ /* 0x000fe40000000044 */
[----:B------:R-:W-:Y:S01]  /*23e0*/  @!P5 FMUL R39, R39, 0.5 ;  /* 0x3f0000002727d820 */ /* 0x000fe20000400000 */
[----:B------:R2:W5:Y:S01]  /*23f0*/  MUFU.EX2 R38, R31 ;  /* 0x0000001f00267308 */ /* 0x0005620000000800 */
[----:B-1----:R-:W-:Y:S01]  /*2400*/  FFMA R11, R50, UR6, -R5 ;  /* 0x00000006320b7c23 */ /* 0x002fe20008000805 */
[----:B---3--:R-:W-:Y:S01]  /*2410*/  @!P2 FMUL R88, R88, R88 ;  /* 0x000000585858a220 */ /* 0x008fe20000400000 */
[----:B------:R-:W-:Y:S02]  /*2420*/  FSETP.GEU.AND P2, PT, R9, -126, PT ;  /* 0xc2fc00000900780b */ /* 0x000fe40003f4e000 */
[----:B------:R-:W-:Y:S02]  /*2430*/  LOP3.LUT R99, R99, 0xff, RZ, 0xc0, !PT ;  /* 0x000000ff63637812 */ /* 0x000fe400078ec0ff */
[----:B------:R-:W-:Y:S01]  /*2440*/  LOP3.LUT R100, R100, 0xffff, RZ, 0xc0, !PT ;  /* 0x0000ffff64647812 */ /* 0x000fe200078ec0ff */
[----:B------:R-:W1:Y:S01]  /*2450*/  MUFU.EX2 R42, R35 ;  /* 0x00000023002a7308 */ /* 0x000e620000000800 */
[----:B----4-:R-:W-:Y:S01]  /*2460*/  @!P6 FMUL R90, R90, R90 ;  /* 0x0000005a5a5ae220 */ /* 0x010fe20000400000 */
[----:B------:R-:W-:Y:S01]  /*2470*/  FSETP.GEU.AND P6, PT, R11, -126, PT ;  /* 0xc2fc00000b00780b */ /* 0x000fe20003fce000 */
[----:B------:R-:W-:Y:S01]  /*2480*/  @!P4 FMUL R7, R7, 0.5 ;  /* 0x3f0000000707c820 */ /* 0x000fe20000400000 */
[----:B--2---:R-:W-:Y:S01]  /*2490*/  FADD R31, R22, R6 ;  /* 0x00000006161f7221 */ /* 0x004fe20000000000 */
[----:B------:R-:W-:-:S02]  /*24a0*/  LOP3.LUT R80, R80, 0xff, RZ, 0xc0, !PT ;  /* 0x000000ff50507812 */ /* 0x000fc400078ec0ff */
[----:B------:R-:W-:Y:S01]  /*24b0*/  LOP3.LUT R65, R65, 0xffff, RZ, 0xc0, !PT ;  /* 0x0000ffff41417812 */ /* 0x000fe200078ec0ff */
[----:B------:R-:W2:Y:S01]  /*24c0*/  MUFU.EX2 R46, R39 ;  /* 0x00000027002e7308 */ /* 0x000ea20000000800 */
[----:B-----5:R-:W-:Y:S01]  /*24d0*/  @!P3 FMUL R38, R38, R38 ;  /* 0x000000262626b220 */ /* 0x020fe20000400000 */
[----:B------:R-:W-:Y:S01]  /*24e0*/  FSETP.GEU.AND P3, PT, R43, -126, PT ;  /* 0xc2fc00002b00780b */ /* 0x000fe20003f6e000 */
[----:B------:R-:W-:Y:S01]  /*24f0*/  @!P2 FMUL R9, R9, 0.5 ;  /* 0x3f0000000909a820 */ /* 0x000fe20000400000 */
[----:B------:R-:W-:Y:S01]  /*2500*/  FADD R28, R28, R31 ;  /* 0x0000001f1c1c7221 */ /* 0x000fe20000000000 */
[----:B------:R-:W-:Y:S02]  /*2510*/  PRMT R104, R105, 0x7604, R104 ;  /* 0x0000760469687816 */ /* 0x000fe40000000068 */
[----:B------:R-:W-:Y:S01]  /*2520*/  @!P6 FMUL R11, R11, 0.5 ;  /* 0x3f0000000b0be820 */ /* 0x000fe20000400000 */
[----:B------:R3:W4:Y:S01]  /*2530*/  MUFU.EX2 R92, R7 ;  /* 0x00000007005c7308 */ /* 0x0007220000000800 */
[----:B-1----:R-:W-:Y:S01]  /*2540*/  @!P1 FMUL R42, R42, R42 ;  /* 0x0000002a2a2a9220 */ /* 0x002fe20000400000 */
[----:B------:R-:W-:-:S02]  /*2550*/  FSETP.GEU.AND P1, PT, R47, -126, PT ;  /* 0xc2fc00002f00780b */ /* 0x000fc40003f2e000 */
[C---:B------:R-:W-:Y:S02]  /*2560*/  F2FP.SATFINITE.E4M3.F32.PACK_AB_MERGE_C R57, R103.reuse, R38, RZ ;  /* 0x000000266739723e */ /* 0x040fe400048070ff */
[----:B------:R-:W-:Y:S01]  /*2570*/  F2FP.SATFINITE.E4M3.F32.PACK_AB_MERGE_C R60, R103, R42, RZ ;  /* 0x0000002a673c723e */ /* 0x000fe200048070ff */
[----:B------:R-:W-:Y:S01]  /*2580*/  @!P3 FMUL R43, R43, 0.5 ;  /* 0x3f0000002b2bb820 */ /* 0x000fe20000400000 */
[----:B------:R1:W5:Y:S01]  /*2590*/  MUFU.EX2 R94, R9 ;  /* 0x00000009005e7308 */ /* 0x0003620000000800 */
[----:B--2---:R-:W-:Y:S01]  /*25a0*/  @!P5 FMUL R46, R46, R46 ;  /* 0x0000002e2e2ed220 */ /* 0x004fe20000400000 */
[----:B------:R-:W-:Y:S01]  /*25b0*/  FSETP.GEU.AND P5, PT, R51, -126, PT ;  /* 0xc2fc00003300780b */ /* 0x000fe20003fae000 */
[--C-:B---3--:R-:W-:Y:S01]  /*25c0*/  FFMA R7, R54, UR6, -R5.reuse ;  /* 0x0000000636077c23 */ /* 0x108fe20008000805 */
[----:B------:R-:W-:Y:S02]  /*25d0*/  LOP3.LUT R57, R57, 0xffff, RZ, 0xc0, !PT ;  /* 0x0000ffff39397812 */ /* 0x000fe400078ec0ff */
[----:B------:R-:W-:Y:S01]  /*25e0*/  F2FP.SATFINITE.E4M3.F32.PACK_AB_MERGE_C R61, R103, R46, RZ ;  /* 0x0000002e673d723e */ /* 0x000fe200048070ff */
[----:B------:R-:W-:Y:S01]  /*25f0*/  @!P1 FMUL R47, R47, 0.5 ;  /* 0x3f0000002f2f9820 */ /* 0x000fe20000400000 */
[----:B------:R2:W3:Y:S01]  /*2600*/  MUFU.EX2 R96, R11 ;  /* 0x0000000b00607308 */ /* 0x0004e20000000800 */
[----:B-1----:R-:W-:Y:S01]  /*2610*/  FFMA R9, R58, UR6, -R5 ;  /* 0x000000063a097c23 */ /* 0x002fe20008000805 */
[----:B----4-:R-:W-:Y:S01]  /*2620*/  @!P4 FMUL R92, R92, R92 ;  /* 0x0000005c5c5cc220 */ /* 0x010fe20000400000 */
[----:B------:R-:W-:-:S02]  /*2630*/  FSETP.GEU.AND P4, PT, R7, -126, PT ;  /* 0xc2fc00000700780b */ /* 0x000fc40003f8e000 */
[----:B------:R-:W-:Y:S02]  /*2640*/  LOP3.LUT R60, R60, 0xffff, RZ, 0xc0, !PT ;  /* 0x0000ffff3c3c7812 */ /* 0x000fe400078ec0ff */
[----:B------:R-:W-:Y:S01]  /*2650*/  @!P5 FMUL R51, R51, 0.5 ;  /* 0x3f0000003333d820 */ /* 0x000fe20000400000 */
[----:B------:R-:W1:Y:S01]  /*2660*/  MUFU.EX2 R50, R43 ;  /* 0x0000002b00327308 */ /* 0x000e620000000800 */
[--C-:B--2---:R-:W-:Y:S01]  /*2670*/  FFMA R11, R62, UR6, -R5.reuse ;  /* 0x000000063e0b7c23 */ /* 0x104fe20008000805 */
[----:B-----5:R-:W-:Y:S01]  /*2680*/  @!P2 FMUL R94, R94, R94 ;  /* 0x0000005e5e5ea220 */ /* 0x020fe20000400000 */
[----:B------:R-:W-:Y:S01]  /*2690*/  FSETP.GEU.AND P2, PT, R9, -126, PT ;  /* 0xc2fc00000900780b */ /* 0x000fe20003f4e000 */
[----:B------:R-:W-:Y:S01]  /*26a0*/  FFMA R5, R87, UR6, -R5 ;  /* 0x0000000657057c23 */ /* 0x000fe20008000805 */
[----:B------:R-:W-:Y:S01]  /*26b0*/  ULOP3.LUT UR6, UR9, 0x8, URZ, 0xc, !UPT ;  /* 0x0000000809067892 */ /* 0x000fe2000f8e0c3f */
[----:B------:R-:W-:Y:S01]  /*26c0*/  F2FP.SATFINITE.E4M3.F32.PACK_AB_MERGE_C R87, R103, R36, RZ ;  /* 0x000000246757723e */ /* 0x000fe200048070ff */
[----:B------:R-:W-:Y:S01]  /*26d0*/  FADD R36, R16, R73 ;  /* 0x0000004910247221 */ /* 0x000fe20000000000 */
[----:B------:R-:W2:Y:S01]  /*26e0*/  MUFU.EX2 R54, R47 ;  /* 0x0000002f00367308 */ /* 0x000ea20000000800 */
[----:B---3--:R-:W-:Y:S01]  /*26f0*/  @!P6 FMUL R96, R96, R96 ;  /* 0x000000606060e220 */ /* 0x008fe20000400000 */
[----:B------:R-:W-:Y:S01]  /*2700*/  FSETP.GEU.AND P6, PT, R11, -126, PT ;  /* 0xc2fc00000b00780b */ /* 0x000fe20003fce000 */
[----:B------:R-:W-:Y:S01]  /*2710*/  @!P4 FMUL R7, R7, 0.5 ;  /* 0x3f0000000707c820 */ /* 0x000fe20000400000 */
[----:B------:R-:W-:-:S02]  /*2720*/  IMAD.U32 R17, RZ, RZ, UR6 ;  /* 0x00000006ff117e24 */ /* 0x000fc4000f8e00ff */
[----:B------:R-:W-:Y:S01]  /*2730*/  FADD R16, R44, R76 ;  /* 0x0000004c2c107221 */ /* 0x000fe20000000000 */
[----:B------:R-:W-:Y:S01]  /*2740*/  F2FP.SATFINITE.E4M3.F32.PACK_AB_MERGE_C R73, R103, R73, RZ ;  /* 0x000000496749723e */ /* 0x000fe200048070ff */
[----:B------:R-:W-:Y:S01]  /*2750*/  IMAD.SHL.U32 R60, R60, 0x1000000, RZ ;  /* 0x010000003c3c7824 */ /* 0x000fe200078e00ff */
[----:B------:R-:W3:Y:S01]  /*2760*/  MUFU.EX2 R58, R51 ;  /* 0x00000033003a7308 */ /* 0x000ee20000000800 */
[----:B-1----:R-:W-:Y:S01]  /*2770*/  @!P3 FMUL R50, R50, R50 ;  /* 0x000000323232b220 */ /* 0x002fe20000400000 */
[----:B------:R-:W-:Y:S01]  /*2780*/  FSETP.GEU.AND P3, PT, R55, -126, PT ;  /* 0xc2fc00003700780b */ /* 0x000fe20003f6e000 */
[----:B------:R-:W-:Y:S01]  /*2790*/  @!P2 FMUL R9, R9, 0.5 ;  /* 0x3f0000000909a820 */ /* 0x000fe20000400000 */
[----:B------:R1:W-:Y:S01]  /*27a0*/  SYNCS.ARRIVE.TRANS64.A1T0 RZ, [R17+UR11], RZ ;  /* 0x000000ff11ff79a7 */ /* 0x0003e2000810000b */
[----:B------:R-:W-:Y:S01]  /*27b0*/  F2FP.SATFINITE.E4M3.F32.PACK_AB_MERGE_C R76, R103, R76, RZ ;  /* 0x0000004c674c723e */ /* 0x000fe200048070ff */
[----:B------:R-:W-:Y:S01]  /*27c0*/  FADD R16, R21, R16 ;  /* 0x0000001015107221 */ /* 0x000fe20000000000 */
[----:B------:R-:W-:Y:S01]  /*27d0*/  @!P6 FMUL R11, R11, 0.5 ;  /* 0x3f0000000b0be820 */ /* 0x000fe20000400000 */
[----:B------:R-:W4:Y:S01]  /*27e0*/  MUFU.EX2 R98, R7 ;  /* 0x0000000700627308 */ /* 0x000f220000000800 */
[----:B--2---:R-:W-:Y:S01]  /*27f0*/  @!P1 FMUL R54, R54, R54 ;  /* 0x0000003636369220 */ /* 0x004fe20000400000 */
[----:B------:R-:W-:Y:S01]  /*2800*/  FSETP.GEU.AND P1, PT, R59, -126, PT ;  /* 0xc2fc00003b00780b */ /* 0x000fe20003f2e000 */
[----:B-1----:R-:W-:Y:S01]  /*2810*/  FADD R17, R24, R56 ;  /* 0x0000003818117221 */ /* 0x002fe20000000000 */
[----:B------:R-:W-:Y:S01]  /*2820*/  FADD R24, R32, R64 ;  /* 0x0000004020187221 */ /* 0x000fe20000000000 */
[----:B------:R-:W-:-:S02]  /*2830*/  F2FP.SATFINITE.E4M3.F32.PACK_AB_MERGE_C R56, R103, R34, RZ ;  /* 0x000000226738723e */ /* 0x000fc400048070ff */
[----:B------:R-:W-:Y:S01]  /*2840*/  @!P3 FMUL R55, R55, 0.5 ;  /* 0x3f0000003737b820 */ /* 0x000fe20000400000 */
[----:B------:R-:W1:Y:S01]  /*2850*/  MUFU.EX2 R9, R9 ;  /* 0x0000000900097308 */ /* 0x000e620000000800 */
[----:B---3--:R-:W-:Y:S01]  /*2860*/  @!P5 FMUL R58, R58, R58 ;  /* 0x0000003a3a3ad220 */ /* 0x008fe20000400000 */
[----:B------:R-:W-:Y:S01]  /*2870*/  FSETP.GEU.AND P5, PT, R63, -126, PT ;  /* 0xc2fc00003f00780b */ /* 0x000fe20003fae000 */
[----:B------:R-:W-:Y:S01]  /*2880*/  FADD R24, R24, R29 ;  /* 0x0000001d18187221 */ /* 0x000fe20000000000 */
[C---:B------:R-:W-:Y:S01]  /*2890*/  F2FP.SATFINITE.E4M3.F32.PACK_AB_MERGE_C R12, R103.reuse, R50, RZ ;  /* 0x00000032670c723e */ /* 0x040fe200048070ff */
[----:B------:R-:W-:Y:S01]  /*28a0*/  IMAD.U32 R21, R56, 0x10000, RZ ;  /* 0x0001000038157824 */ /* 0x000fe200078e00ff */
[----:B------:R-:W-:Y:S01]  /*28b0*/  F2FP.SATFINITE.E4M3.F32.PACK_AB_MERGE_C R51, R103, R8, RZ ;  /* 0x000000086733723e */ /* 0x000fe200048070ff */
[----:B------:R-:W-:Y:S01]  /*28c0*/  @!P1 FMUL R59, R59, 0.5 ;  /* 0x3f0000003b3b9820 */ /* 0x000fe20000400000 */
[----:B------:R2:W3:Y:S01]  /*28d0*/  MUFU.EX2 R62, R55 ;  /* 0x00000037003e7308 */ /* 0x0004e20000000800 */
[----:B----4-:R-:W-:Y:S01]  /*28e0*/  @!P4 FMUL R98, R98, R98 ;  /* 0x000000626262c220 */ /* 0x010fe20000400000 */
[----:B------:R-:W-:-:S02]  /*28f0*/  FSETP.GEU.AND P4, PT, R66, -126, PT ;  /* 0xc2fc00004200780b */ /* 0x000fc40003f8e000 */
[C---:B------:R-:W-:Y:S02]  /*2900*/  F2FP.SATFINITE.E4M3.F32.PACK_AB_MERGE_C R64, R103.reuse, R64, RZ ;  /* 0x000000406740723e */ /* 0x040fe400048070ff */
[----:B------:R-:W-:Y:S01]  /*2910*/  F2FP.SATFINITE.E4M3.F32.PACK_AB_MERGE_C R14, R103, R58, RZ ;  /* 0x0000003a670e723e */ /* 0x000fe200048070ff */
[----:B------:R-:W-:Y:S01]  /*2920*/  @!P5 FMUL R63, R63, 0.5 ;  /* 0x3f0000003f3fd820 */ /* 0x000fe20000400000 */
[----:B------:R-:W4:Y:S01]  /*2930*/  MUFU.EX2 R11, R11 ;  /* 0x0000000b000b7308 */ /* 0x000f220000000800 */
[----:B-1----:R-:W-:Y:S01]  /*2940*/  @!P2 FMUL R9, R9, R9 ;  /* 0x000000090909a220 */ /* 0x002fe20000400000 */
[----:B------:R-:W-:Y:S02]  /*2950*/  FSETP.GEU.AND P2, PT, R70, -126, PT ;  /* 0xc2fc00004600780b */ /* 0x000fe40003f4e000 */
[----:B--2---:R-:W-:Y:S01]  /*2960*/  F2FP.SATFINITE.E4M3.F32.PACK_AB_MERGE_C R55, R103, R10, RZ ;  /* 0x0000000a6737723e */ /* 0x004fe200048070ff */
[----:B------:R-:W-:Y:S01]  /*2970*/  FADD R22, R26, R9 ;  /* 0x000000091a167221 */ /* 0x000fe20000000000 */
[----:B------:R-:W-:Y:S01]  /*2980*/  LOP3.LUT R87, R87, 0xff, RZ, 0xc0, !PT ;  /* 0x000000ff57577812 */ /* 0x000fe200078ec0ff */
[----:B------:R-:W-:Y:S01]  /*2990*/  @!P4 FMUL R66, R66, 0.5 ;  /* 0x3f0000004242c820 */ /* 0x000fe20000400000 */
[----:B------:R-:W1:Y:S01]  /*29a0*/  MUFU.EX2 R59, R59 ;  /* 0x0000003b003b7308 */ /* 0x000e620000000800 */
[----:B---3--:R-:W-:Y:S01]  /*29b0*/  @!P3 FMUL R62, R62, R62 ;  /* 0x0000003e3e3eb220 */ /* 0x008fe20000400000 */
[----:B------:R-:W-:-:S02]  /*29c0*/  FSETP.GEU.AND P3, PT, R67, -126, PT ;  /* 0xc2fc00004300780b */ /* 0x000fc40003f6e000 */
[----:B------:R-:W-:Y:S02]  /*29d0*/  LOP3.LUT R61, R61, 0xffff, RZ, 0xc0, !PT ;  /* 0x0000ffff3d3d7812 */ /* 0x000fe400078ec0ff */
[----:B------:R-:W-:Y:S01]  /*29e0*/  LOP3.LUT R73, R73, 0xffff, RZ, 0xc0, !PT ;  /* 0x0000ffff49497812 */ /* 0x000fe200078ec0ff */
        /* <DEDUP_REMOVED lines=9> */
[----:B------:R-:W-:Y:S01]  /*2a80*/  FSETP.GEU.AND P1, PT, R71, -126, PT ;  /* 0xc2fc00004700780b */ /* 0x000fe20003f2e000 */
[----:B------:R-:W-:Y:S01]  /*2a90*/  IMAD.SHL.U32 R12, R12, 0x1000000, RZ ;  /* 0x010000000c0c7824 */ /* 0x000fe200078e00ff */
[----:B------:R-:W-:Y:S01]  /*2aa0*/  LOP3.LUT R64, R64, 0xff, RZ, 0xc0, !PT ;  /* 0x000000ff40407812 */ /* 0x000fe200078ec0ff */
[----:B------:R-:W-:Y:S01]  /*2ab0*/  FADD R26, R30, R59 ;  /* 0x0000003b1e1a7221 */ /* 0x000fe20000000000 */
[----:B------:R-:W-:Y:S01]  /*2ac0*/  F2FP.SATFINITE.E4M3.F32.PACK_AB_MERGE_C R8, R103, R59, RZ ;  /* 0x0000003b6708723e */ /* 0x000fe200048070ff */
[----:B------:R-:W-:Y:S01]  /*2ad0*/  @!P6 FMUL R74, R74, 0.5 ;  /* 0x3f0000004a4ae820 */ /* 0x000fe20000400000 */
[----:B------:R-:W1:Y:S01]  /*2ae0*/  MUFU.EX2 R67, R67 ;  /* 0x0000004300437308 */ /* 0x000e620000000800 */
[----:B--2---:R-:W-:Y:S01]  /*2af0*/  @!P5 FMUL R63, R63, R63 ;  /* 0x0000003f3f3fd220 */ /* 0x004fe20000400000 */
[----:B------:R-:W-:-:S02]  /*2b00*/  FSETP.GEU.AND P5, PT, R75, -126, PT ;  /* 0xc2fc00004b00780b */ /* 0x000fc40003fae000 */
[----:B------:R-:W-:Y:S01]  /*2b10*/  LOP3.LUT R8, R8, 0xffff, RZ, 0xc0, !PT ;  /* 0x0000ffff08087812 */ /* 0x000fe200078ec0ff */
[----:B------:R-:W-:Y:S01]  /*2b20*/  FADD R33, R38, R63 ;  /* 0x0000003f26217221 */ /* 0x000fe20000000000 */
[----:B------:R-:W-:Y:S01]  /*2b30*/  PRMT R99, R100, 0x7604, R99 ;  /* 0x0000760464637816 */ /* 0x000fe20000000063 */
[----:B------:R-:W-:Y:S01]  /*2b40*/  @!P1 FMUL R71, R71, 0.5 ;  /* 0x3f00000047479820 */ /* 0x000fe20000400000 */
[----:B------:R-:W2:Y:S01]  /*2b50*/  MUFU.EX2 R70, R70 ;  /* 0x0000004600467308 */ /* 0x000ea20000000800 */
[----:B---3--:R-:W-:Y:S01]  /*2b60*/  @!P4 FMUL R66, R66, R66 ;  /* 0x000000424242c220 */ /* 0x008fe20000400000 */
[----:B------:R-:W-:Y:S01]  /*2b70*/  FSETP.GEU.AND P4, PT, R78, -126, PT ;  /* 0xc2fc00004e00780b */ /* 0x000fe20003f8e000 */
[----:B------:R-:W-:Y:S01]  /*2b80*/  IMAD.SHL.U32 R8, R8, 0x1000000, RZ ;  /* 0x0100000008087824 */ /* 0x000fe200078e00ff */
[----:B------:R-:W-:-:S03]  /*2b90*/  PRMT R64, R65, 0x7604, R64 ;  /* 0x0000760441407816 */ /* 0x000fc60000000040 */
[----:B------:R-:W-:Y:S01]  /*2ba0*/  @!P5 FMUL R75, R75, 0.5 ;  /* 0x3f0000004b4bd820 */ /* 0x000fe20000400000 */
[----:B------:R-:W3:Y:S01]  /*2bb0*/  MUFU.EX2 R74, R74 ;  /* 0x0000004a004a7308 */ /* 0x000ee20000000800 */
[----:B-1----:R-:W-:Y:S01]  /*2bc0*/  @!P3 FMUL R67, R67, R67 ;  /* 0x000000434343b220 */ /* 0x002fe20000400000 */
[----:B------:R-:W-:-:S03]  /*2bd0*/  FSETP.GEU.AND P3, PT, R79, -126, PT ;  /* 0xc2fc00004f00780b */ /* 0x000fc60003f6e000 */
[----:B------:R-:W-:Y:S01]  /*2be0*/  FADD R35, R42, R67 ;  /* 0x000000432a237221 */ /* 0x000fe20000000000 */
[----:B------:R-:W-:Y:S01]  /*2bf0*/  F2FP.SATFINITE.E4M3.F32.PACK_AB_MERGE_C R10, R103, R67, RZ ;  /* 0x00000043670a723e */ /* 0x000fe200048070ff */
[----:B------:R-:W-:Y:S01]  /*2c00*/  @!P4 FMUL R78, R78, 0.5 ;  /* 0x3f0000004e4ec820 */ /* 0x000fe20000400000 */
[----:B------:R-:W1:Y:S01]  /*2c10*/  MUFU.EX2 R71, R71 ;  /* 0x0000004700477308 */ /* 0x000e620000000800 */
[----:B--2---:R-:W-:Y:S01]  /*2c20*/  @!P2 FMUL R70, R70, R70 ;  /* 0x000000464646a220 */ /* 0x004fe20000400000 */
[----:B------:R-:W-:-:S03]  /*2c30*/  FSETP.GEU.AND P2, PT, R82, -126, PT ;  /* 0xc2fc00005200780b */ /* 0x000fc60003f4e000 */
[----:B------:R-:W-:Y:S01]  /*2c40*/  FADD R37, R90, R70 ;  /* 0x000000465a257221 */ /* 0x000fe20000000000 */
[----:B------:R-:W-:Y:S01]  /*2c50*/  F2FP.SATFINITE.E4M3.F32.PACK_AB_MERGE_C R90, R103, R90, RZ ;  /* 0x0000005a675a723e */ /* 0x000fe200048070ff */
[----:B------:R-:W-:Y:S01]  /*2c60*/  @!P3 FMUL R79, R79, 0.5 ;  /* 0x3f0000004f4fb820 */ /* 0x000fe20000400000 */
[----:B------:R-:W2:Y:S01]  /*2c70*/  MUFU.EX2 R75, R75 ;  /* 0x0000004b004b7308 */ /* 0x000ea20000000800 */
[----:B---3--:R-:W-:Y:S01]  /*2c80*/  @!P6 FMUL R74, R74, R74 ;  /* 0x0000004a4a4ae220 */ /* 0x008fe20000400000 */
[----:B------:R-:W-:Y:S02]  /*2c90*/  FSETP.GEU.AND P6, PT, R86, -126, PT ;  /* 0xc2fc00005600780b */ /* 0x000fe40003fce000 */
[C---:B------:R-:W-:Y:S01]  /*2ca0*/  F2FP.SATFINITE.E4M3.F32.PACK_AB_MERGE_C R70, R103.reuse, R70, RZ ;  /* 0x000000466746723e */ /* 0x040fe200048070ff */
[----:B------:R-:W-:Y:S01]  /*2cb0*/  FADD R39, R92, R74 ;  /* 0x0000004a5c277221 */ /* 0x000fe20000000000 */
[----:B------:R-:W-:Y:S01]  /*2cc0*/  F2FP.SATFINITE.E4M3.F32.PACK_AB_MERGE_C R92, R103, R92, RZ ;  /* 0x0000005c675c723e */ /* 0x000fe200048070ff */
[----:B------:R-:W-:Y:S01]  /*2cd0*/  @!P2 FMUL R82, R82, 0.5 ;  /* 0x3f0000005252a820 */ /* 0x000fe20000400000 */
[----:B------:R-:W3:Y:S01]  /*2ce0*/  MUFU.EX2 R79, R79 ;  /* 0x0000004f004f7308 */ /* 0x000ee20000000800 */
[----:B-1----:R-:W-:Y:S01]  /*2cf0*/  @!P1 FMUL R71, R71, R71 ;  /* 0x0000004747479220 */ /* 0x002fe20000400000 */
[----:B------:R-:W-:Y:S01]  /*2d00*/  FSETP.GEU.AND P1, PT, R83, -126, PT ;  /* 0xc2fc00005300780b */ /* 0x000fe20003f2e000 */
[----:B------:R-:W-:Y:S01]  /*2d10*/  FADD R22, R22, R39 ;  /* 0x0000002716167221 */ /* 0x000fe20000000000 */
[----:B------:R-:W-:Y:S01]  /*2d20*/  F2FP.SATFINITE.E4M3.F32.PACK_AB_MERGE_C R74, R103, R74, RZ ;  /* 0x0000004a674a723e */ /* 0x000fe200048070ff */
[----:B------:R-:W-:-:S02]  /*2d30*/  FADD R38, R46, R71 ;  /* 0x000000472e267221 */ /* 0x000fc40000000000 */
        /* <DEDUP_REMOVED lines=9> */
[C---:B------:R-:W-:Y:S01]  /*2dd0*/  F2FP.SATFINITE.E4M3.F32.PACK_AB_MERGE_C R9, R103.reuse, R63, RZ ;  /* 0x0000003f6709723e */ /* 0x040fe200048070ff */
[----:B------:R-:W-:Y:S01]  /*2de0*/  FADD R26, R26, R41 ;  /* 0x000000291a1a7221 */ /* 0x000fe20000000000 */
[----:B------:R-:W-:Y:S02]  /*2df0*/  IMAD.U32 R41, R70, 0x10000, RZ ;  /* 0x0001000046297824 */ /* 0x000fe400078e00ff */
[----:B------:R-:W-:Y:S01]  /*2e00*/  FADD R42, R54, R79 ;  /* 0x0000004f362a7221 */ /* 0x000fe20000000000 */
[----:B------:R-:W-:Y:S01]  /*2e10*/  F2FP.SATFINITE.E4M3.F32.PACK_AB_MERGE_C R6, R103, R79, RZ ;  /* 0x0000004f6706723e */ /* 0x000fe200048070ff */
[----:B------:R-:W-:Y:S01]  /*2e20*/  @!P5 FMUL R5, R5, 0.5 ;  /* 0x3f0000000505d820 */ /* 0x000fe20000400000 */
[----:B------:R3:W4:Y:S01]  /*2e30*/  MUFU.EX2 R7, R83 ;  /* 0x0000005300077308 */ /* 0x0007220000000800 */
[----:B-1----:R-:W-:Y:S01]  /*2e40*/  @!P4 FMUL R78, R78, R78 ;  /* 0x0000004e4e4ec220 */ /* 0x002fe20000400000 */
[----:B------:R-:W-:Y:S01]  /*2e50*/  ISETP.GT.U32.AND P4, PT, R13, 0x1, PT ;  /* 0x000000010d00780c */ /* 0x000fe20003f84070 */
[----:B------:R-:W-:Y:S01]  /*2e60*/  IMAD.U32 R31, R50, 0x10000, RZ ;  /* 0x00010000321f7824 */ /* 0x000fe200078e00ff */
[C---:B------:R-:W-:Y:S01]  /*2e70*/  F2FP.SATFINITE.E4M3.F32.PACK_AB_MERGE_C R13, R103.reuse, R54, RZ ;  /* 0x00000036670d723e */ /* 0x040fe200048070ff */
[----:B------:R-:W-:Y:S01]  /*2e80*/  FADD R43, R94, R78 ;  /* 0x0000004e5e2b7221 */ /* 0x000fe20000000000 */
[----:B------:R-:W-:Y:S01]  /*2e90*/  F2FP.SATFINITE.E4M3.F32.PACK_AB_MERGE_C R54, R103, R11, RZ ;  /* 0x0000000b6736723e */ /* 0x000fe200048070ff */
[----:B------:R-:W-:Y:S01]  /*2ea0*/  FADD R33, R33, R42 ;  /* 0x0000002a21217221 */ /* 0x000fe20000000000 */
[----:B------:R-:W1:Y:S01]  /*2eb0*/  MUFU.EX2 R86, R86 ;  /* 0x0000005600567308 */ /* 0x000e620000000800 */
[C---:B---3--:R-:W-:Y:S01]  /*2ec0*/  F2FP.SATFINITE.E4M3.F32.PACK_AB_MERGE_C R83, R103.reuse, R32, RZ ;  /* 0x000000206753723e */ /* 0x048fe200048070ff */
[----:B------:R-:W-:Y:S01]  /*2ed0*/  FADD R32, R40, R72 ;  /* 0x0000004828207221 */ /* 0x000fe20000000000 */
[----:B------:R-:W-:Y:S01]  /*2ee0*/  FADD R40, R18, R77 ;  /* 0x0000004d12287221 */ /* 0x000fe20000000000 */
[----:B--2---:R-:W-:Y:S01]  /*2ef0*/  @!P2 FMUL R82, R82, R82 ;  /* 0x000000525252a220 */ /* 0x004fe20000400000 */
[----:B------:R-:W-:Y:S01]  /*2f00*/  FADD R18, R20, R81 ;  /* 0x0000005114127221 */ /* 0x000fe20000000000 */
[----:B------:R-:W-:Y:S01]  /*2f10*/  FADD R20, R52, R84 ;  /* 0x0000005434147221 */ /* 0x000fe20000000000 */
[----:B------:R-:W-:Y:S01]  /*2f20*/  F2FP.SATFINITE.E4M3.F32.PACK_AB_MERGE_C R52, R103, R30, RZ ;  /* 0x0000001e6734723e */ /* 0x000fe200048070ff */
[----:B------:R-:W2:Y:S01]  /*2f30*/  MUFU.EX2 R15, R5 ;  /* 0x00000005000f7308 */ /* 0x000ea20000000800 */
[----:B----4-:R-:W-:Y:S01]  /*2f40*/  @!P1 FMUL R7, R7, R7 ;  /* 0x0000000707079220 */ /* 0x010fe20000400000 */
[----:B------:R-:W-:Y:S01]  /*2f50*/  FADD R30, R34, R11 ;  /* 0x0000000b221e7221 */ /* 0x000fe20000000000 */
[----:B------:R-:W-:Y:S01]  /*2f60*/  FADD R34, R88, R66 ;  /* 0x0000004258227221 */ /* 0x000fe20000000000 */
[----:B------:R-:W-:Y:S01]  /*2f70*/  FADD R45, R96, R82 ;  /* 0x00000052602d7221 */ /* 0x000fe20000000000 */
[----:B------:R-:W-:Y:S01]  /*2f80*/  FADD R44, R58, R7 ;  /* 0x000000073a2c7221 */ /* 0x000fe20000000000 */
[----:B------:R-:W-:Y:S01]  /*2f90*/  F2FP.SATFINITE.E4M3.F32.PACK_AB_MERGE_C R72, R103, R72, RZ ;  /* 0x000000486748723e */ /* 0x000fe200048070ff */
[----:B------:R-:W-:Y:S01]  /*2fa0*/  FADD R17, R17, R32 ;  /* 0x0000002011117221 */ /* 0x000fe20000000000 */
[C---:B------:R-:W-:Y:S01]  /*2fb0*/  F2FP.SATFINITE.E4M3.F32.PACK_AB_MERGE_C R77, R103.reuse, R77, RZ ;  /* 0x0000004d674d723e */ /* 0x040fe200048070ff */
[----:B-1----:R-:W-:Y:S01]  /*2fc0*/  @!P6 FMUL R86, R86, R86 ;  /* 0x000000565656e220 */ /* 0x002fe20000400000 */
[----:B------:R-:W-:Y:S01]  /*2fd0*/  F2FP.SATFINITE.E4M3.F32.PACK_AB_MERGE_C R81, R103, R81, RZ ;  /* 0x000000516751723e */ /* 0x000fe200048070ff */
[----:B------:R-:W-:Y:S01]  /*2fe0*/  FADD R18, R25, R18 ;  /* 0x0000001219127221 */ /* 0x000fe20000000000 */
[C---:B------:R-:W-:Y:S01]  /*2ff0*/  F2FP.SATFINITE.E4M3.F32.PACK_AB_MERGE_C R84, R103.reuse, R84, RZ ;  /* 0x000000546754723e */ /* 0x040fe200048070ff */
[----:B------:R-:W-:Y:S01]  /*3000*/  FADD R46, R98, R86 ;  /* 0x00000056622e7221 */ /* 0x000fe20000000000 */
[----:B------:R-:W-:Y:S01]  /*3010*/  F2FP.SATFINITE.E4M3.F32.PACK_AB_MERGE_C R88, R103, R88, RZ ;  /* 0x000000586758723e */ /* 0x000fe200048070ff */
[----:B------:R-:W-:Y:S01]  /*3020*/  FADD R27, R27, R20 ;  /* 0x000000141b1b7221 */ /* 0x000fe20000000000 */
[----:B------:R-:W-:Y:S01]  /*3030*/  F2FP.SATFINITE.E4M3.F32.PACK_AB_MERGE_C R94, R103, R94, RZ ;  /* 0x0000005e675e723e */ /* 0x000fe200048070ff */
[----:B--2---:R-:W-:Y:S01]  /*3040*/  @!P5 FMUL R15, R15, R15 ;  /* 0x0000000f0f0fd220 */ /* 0x004fe20000400000 */
[----:B------:R-:W-:Y:S01]  /*3050*/  F2FP.SATFINITE.E4M3.F32.PACK_AB_MERGE_C R96, R103, R96, RZ ;  /* 0x000000606760723e */ /* 0x000fe200048070ff */
[----:B------:R-:W-:Y:S01]  /*3060*/  FADD R17, R17, R24 ;  /* 0x0000001811117221 */ /* 0x000fe20000000000 */
[C---:B------:R-:W-:Y:S01]  /*3070*/  F2FP.SATFINITE.E4M3.F32.PACK_AB_MERGE_C R98, R103.reuse, R98, RZ ;  /* 0x000000626762723e */ /* 0x040fe200048070ff */
[----:B------:R-:W-:Y:S01]  /*3080*/  FADD R47, R62, R15 ;  /* 0x0000000f3e2f7221 */ /* 0x000fe20000000000 */
[----:B------:R-:W-:Y:S01]  /*3090*/  F2FP.SATFINITE.E4M3.F32.PACK_AB_MERGE_C R62, R103, R62, RZ ;  /* 0x0000003e673e723e */ /* 0x000fe200048070ff */
[----:B------:R-:W-:Y:S01]  /*30a0*/  FADD R23, R23, R40 ;  /* 0x0000002817177221 */ /* 0x000fe20000000000 */
[C---:B------:R-:W-:Y:S01]  /*30b0*/  F2FP.SATFINITE.E4M3.F32.PACK_AB_MERGE_C R66, R103.reuse, R66, RZ ;  /* 0x000000426742723e */ /* 0x040fe200048070ff */
[----:B------:R-:W-:Y:S01]  /*30c0*/  IMAD.U32 R98, R98, 0x10000, RZ ;  /* 0x0001000062627824 */ /* 0x000fe200078e00ff */
[----:B------:R-:W-:Y:S01]  /*30d0*/  F2FP.SATFINITE.E4M3.F32.PACK_AB_MERGE_C R11, R103, R71, RZ ;  /* 0x00000047670b723e */ /* 0x000fe200048070ff */
[----:B------:R-:W-:Y:S01]  /*30e0*/  FADD R35, R35, R44 ;  /* 0x0000002c23237221 */ /* 0x000fe20000000000 */
[C---:B------:R-:W-:Y:S01]  /*30f0*/  F2FP.SATFINITE.E4M3.F32.PACK_AB_MERGE_C R5, R103.reuse, R75, RZ ;  /* 0x0000004b6705723e */ /* 0x040fe200048070ff */
[----:B------:R-:W-:Y:S01]  /*3100*/  FADD R45, R34, R45 ;  /* 0x0000002d222d7221 */ /* 0x000fe20000000000 */
[C---:B------:R-:W-:Y:S01]  /*3110*/  F2FP.SATFINITE.E4M3.F32.PACK_AB_MERGE_C R78, R103.reuse, R78, RZ ;  /* 0x0000004e674e723e */ /* 0x040fe200048070ff */
[----:B------:R-:W-:Y:S01]  /*3120*/  FADD R26, R26, R35 ;  /* 0x000000231a1a7221 */ /* 0x000fe20000000000 */
[C---:B------:R-:W-:Y:S01]  /*3130*/  F2FP.SATFINITE.E4M3.F32.PACK_AB_MERGE_C R82, R103.reuse, R82, RZ ;  /* 0x000000526752723e */ /* 0x040fe200048070ff */
[----:B------:R-:W-:Y:S01]  /*3140*/  IMAD.U32 R35, R54, 0x10000, RZ ;  /* 0x0001000036237824 */ /* 0x000fe200078e00ff */
[C---:B------:R-:W-:Y:S01]  /*3150*/  F2FP.SATFINITE.E4M3.F32.PACK_AB_MERGE_C R7, R103.reuse, R7, RZ ;  /* 0x000000076707723e */ /* 0x040fe200048070ff */
[----:B------:R-:W-:Y:S01]  /*3160*/  IMAD.U32 R29, R94, 0x10000, RZ ;  /* 0x000100005e1d7824 */ /* 0x000fe200078e00ff */
[C---:B------:R-:W-:Y:S01]  /*3170*/  F2FP.SATFINITE.E4M3.F32.PACK_AB_MERGE_C R86, R103.reuse, R86, RZ ;  /* 0x000000566756723e */ /* 0x040fe200048070ff */
[----:B------:R-:W-:Y:S01]  /*3180*/  IMAD.U32 R25, R90, 0x10000, RZ ;  /* 0x000100005a197824 */ /* 0x000fe200078e00ff */
[----:B------:R-:W-:Y:S01]  /*3190*/  F2FP.SATFINITE.E4M3.F32.PACK_AB_MERGE_C R103, R103, R15, RZ ;  /* 0x0000000f6767723e */ /* 0x000fe200048070ff */
[----:B------:R-:W-:Y:S01]  /*31a0*/  FADD R15, R19, R36 ;  /* 0x00000024130f7221 */ /* 0x000fe20000000000 */
[----:B------:R-:W-:Y:S01]  /*31b0*/  LOP3.LUT R24, R55, 0xffff, RZ, 0xc0, !PT ;  /* 0x0000ffff37187812 */ /* 0x000fe200078ec0ff */
[----:B------:R-:W-:Y:S01]  /*31c0*/  FADD R30, R30, R43 ;  /* 0x0000002b1e1e7221 */ /* 0x000fe20000000000 */
[----:B------:R-:W-:Y:S01]  /*31d0*/  LOP3.LUT R13, R13, 0xffff, RZ, 0xc0, !PT ;  /* 0x0000ffff0d0d7812 */ /* 0x000fe200078ec0ff */
[----:B------:R-:W-:Y:S01]  /*31e0*/  FADD R15, R15, R18 ;  /* 0x000000120f0f7221 */ /* 0x000fe20000000000 */
[----:B------:R-:W-:Y:S01]  /*31f0*/  FADD R18, R16, R27 ;  /* 0x0000001b10127221 */ /* 0x000fe20000000000 */
[----:B------:R-:W-:Y:S01]  /*3200*/  PRMT R24, R24, 0x7604, R53 ;  /* 0x0000760418187816 */ /* 0x000fe20000000035 */
[----:B------:R-:W-:Y:S01]  /*3210*/  FADD R16, R23, R28 ;  /* 0x0000001c17107221 */ /* 0x000fe20000000000 */
[----:B------:R-:W-:Y:S01]  /*3220*/  LOP3.LUT R62, R62, 0xffff, RZ, 0xc0, !PT ;  /* 0x0000ffff3e3e7812 */ /* 0x000fe200078ec0ff */
[----:B------:R-:W-:Y:S01]  /*3230*/  FADD R17, R17, R18 ;  /* 0x0000001211117221 */ /* 0x000fe20000000000 */
[----:B------:R-:W-:Y:S01]  /*3240*/  IMAD.SHL.U32 R18, R57, 0x1000000, RZ ;  /* 0x0100000039127824 */ /* 0x000fe200078e00ff */
[----:B------:R-:W-:Y:S01]  /*3250*/  LOP3.LUT R21, R24, 0xff0000, R21, 0xf8, !PT ;  /* 0x00ff000018157812 */ /* 0x000fe200078ef815 */
[----:B------:R-:W-:Y:S01]  /*3260*/  IMAD.U32 R23, R88, 0x10000, RZ ;  /* 0x0001000058177824 */ /* 0x000fe200078e00ff */
[----:B------:R-:W-:Y:S01]  /*3270*/  LOP3.LUT R84, R84, 0xff, RZ, 0xc0, !PT ;  /* 0x000000ff54547812 */ /* 0x000fe200078ec0ff */
[----:B------:R-:W-:Y:S01]  /*3280*/  IMAD.U32 R27, R92, 0x10000, RZ ;  /* 0x000100005c1b7824 */ /* 0x000fe200078e00ff */
[----:B------:R-:W-:Y:S01]  /*3290*/  LOP3.LUT R18, R21, R18, RZ, 0xfc, !PT ;  /* 0x0000001215127212 */ /* 0x000fe200078efcff */
[----:B------:R-:W-:Y:S01]  /*32a0*/  FADD R38, R38, R47 ;  /* 0x0000002f26267221 */ /* 0x000fe20000000000 */
[----:B------:R-:W-:Y:S01]  /*32b0*/  LOP3.LUT R19, R108, 0xffff, RZ, 0xc0, !PT ;  /* 0x0000ffff6c137812 */ /* 0x000fe200078ec0ff */
[----:B------:R-:W-:Y:S01]  /*32c0*/  FADD R22, R22, R45 ;  /* 0x0000002d16167221 */ /* 0x000fe20000000000 */
[----:B------:R-:W-:Y:S01]  /*32d0*/  LOP3.LUT R21, R14, 0xffff, RZ, 0xc0, !PT ;  /* 0x0000ffff0e157812 */ /* 0x000fe200078ec0ff */
[----:B------:R-:W-:Y:S01]  /*32e0*/  IMAD.SHL.U32 R14, R13, 0x1000000, RZ ;  /* 0x010000000d0e7824 */ /* 0x000fe200078e00ff */
[----:B------:R-:W-:Y:S01]  /*32f0*/  LOP3.LUT R20, R51, 0xffff, RZ, 0xc0, !PT ;  /* 0x0000ffff33147812 */ /* 0x000fe200078ec0ff */
[----:B------:R-:W-:Y:S01]  /*3300*/  IMAD.SHL.U32 R13, R62, 0x1000000, RZ ;  /* 0x010000003e0d7824 */ /* 0x000fe200078e00ff */
[----:B------:R-:W-:Y:S01]  /*3310*/  LOP3.LUT R83, R83, 0xff, RZ, 0xc0, !PT ;  /* 0x000000ff53537812 */ /* 0x000fe200078ec0ff */
[----:B------:R-:W-:Y:S01]  /*3320*/  IMAD.U32 R96, R96, 0x10000, RZ ;  /* 0x0001000060607824 */ /* 0x000fe200078e00ff */
[----:B------:R-:W-:Y:S01]  /*3330*/  LOP3.LUT R28, R85, 0xffff, RZ, 0xc0, !PT ;  /* 0x0000ffff551c7812 */ /* 0x000fe200078ec0ff */
[----:B------:R-:W-:Y:S01]  /*3340*/  IMAD.U32 R43, R74, 0x10000, RZ ;  /* 0x000100004a2b7824 */ /* 0x000fe200078e00ff */
[----:B------:R-:W-:Y:S01]  /*3350*/  LOP3.LUT R36, R97, 0xffff, RZ, 0xc0, !PT ;  /* 0x0000ffff61247812 */ /* 0x000fe200078ec0ff */
[----:B------:R-:W-:Y:S01]  /*3360*/  IMAD.U32 R45, R78, 0x10000, RZ ;  /* 0x000100004e2d7824 */ /* 0x000fe200078e00ff */
[----:B------:R-:W-:Y:S01]  /*3370*/  LOP3.LUT R98, R101, 0xff0000, R98, 0xf8, !PT ;  /* 0x00ff000065627812 */ /* 0x000fe200078ef862 */
[----:B------:R-:W-:Y:S01]  /*3380*/  IMAD.U32 R47, R82, 0x10000, RZ ;  /* 0x00010000522f7824 */ /* 0x000fe200078e00ff */
[----:B------:R-:W-:Y:S01]  /*3390*/  LOP3.LUT R32, R89, 0xffff, RZ, 0xc0, !PT ;  /* 0x0000ffff59207812 */ /* 0x000fe200078ec0ff */
[----:B------:R-:W-:Y:S01]  /*33a0*/  IMAD.U32 R39, R66, 0x10000, RZ ;  /* 0x0001000042277824 */ /* 0x000fe200078e00ff */
[----:B------:R-:W-:Y:S01]  /*33b0*/  PRMT R84, R19, 0x7604, R84 ;  /* 0x0000760413547816 */ /* 0x000fe20000000054 */
[----:B------:R-:W-:Y:S01]  /*33c0*/  IMAD.U32 R19, R48, 0x10000, RZ ;  /* 0x0001000030137824 */ /* 0x000fe200078e00ff */
[----:B------:R-:W-:Y:S01]  /*33d0*/  LOP3.LUT R52, R52, 0xffff, RZ, 0xc0, !PT ;  /* 0x0000ffff34347812 */ /* 0x000fe200078ec0ff */
[----:B------:R-:W-:Y:S01]  /*33e0*/  IMAD.SHL.U32 R21, R21, 0x1000000, RZ ;  /* 0x0100000015157824 */ /* 0x000fe200078e00ff */
[----:B------:R-:W-:Y:S01]  /*33f0*/  LOP3.LUT R9, R9, 0xffff, RZ, 0xc0, !PT ;  /* 0x0000ffff09097812 */ /* 0x000fe200078ec0ff */
[----:B------:R-:W-:Y:S01]  /*3400*/  FADD R37, R37, R46 ;  /* 0x0000002e25257221 */ /* 0x000fe20000000000 */
[----:B------:R-:W-:Y:S01]  /*3410*/  LOP3.LUT R11, R11, 0xffff, RZ, 0xc0, !PT ;  /* 0x0000ffff0b0b7812 */ /* 0x000fe200078ec0ff */
[----:B------:R-:W-:Y:S01]  /*3420*/  IMAD.SHL.U32 R52, R52, 0x1000000, RZ ;  /* 0x0100000034347824 */ /* 0x000fe200078e00ff */
[----:B------:R-:W-:Y:S01]  /*3430*/  PRMT R20, R20, 0x7604, R49 ;  /* 0x0000760414147816 */ /* 0x000fe20000000031 */
[----:B------:R-:W-:Y:S01]  /*3440*/  IMAD.U32 R49, R86, 0x10000, RZ ;  /* 0x0001000056317824 */ /* 0x000fe200078e00ff */
[----:B------:R-:W-:Y:S01]  /*3450*/  LOP3.LUT R34, R93, 0xffff, RZ, 0xc0, !PT ;  /* 0x0000ffff5d227812 */ /* 0x000fe200078ec0ff */
[----:B------:R-:W-:Y:S01]  /*3460*/  IMAD.SHL.U32 R24, R11, 0x1000000, RZ ;  /* 0x010000000b187824 */ /* 0x000fe200078e00ff */
[----:B------:R-:W-:Y:S01]  /*3470*/  PRMT R28, R28, 0x7604, R83 ;  /* 0x000076041c1c7816 */ /* 0x000fe20000000053 */
[----:B------:R-:W-:Y:S01]  /*3480*/  FADD R37, R30, R37 ;  /* 0x000000251e257221 */ /* 0x000fe20000000000 */
[----:B------:R-:W-:Y:S01]  /*3490*/  PRMT R36, R36, 0x7604, R95 ;  /* 0x0000760424247816 */ /* 0x000fe2000000005f */
[----:B------:R-:W-:Y:S01]  /*34a0*/  FADD R33, R33, R38 ;  /* 0x0000002621217221 */ /* 0x000fe20000000000 */
[----:B------:R-:W-:Y:S01]  /*34b0*/  LOP3.LUT R98, R98, R13, RZ, 0xfc, !PT ;  /* 0x0000000d62627212 */ /* 0x000fe200078efcff */
[----:B------:R-:W-:Y:S01]  /*34c0*/  FADD R16, R15, R16 ;  /* 0x000000100f107221 */ /* 0x000fe20000000000 */
[----:B------:R-:W-:Y:S01]  /*34d0*/  LOP3.LUT R103, R103, 0xffff, RZ, 0xc0, !PT ;  /* 0x0000ffff67677812 */ /* 0x000fe200078ec0ff */
[----:B------:R-:W-:Y:S01]  /*34e0*/  FADD R22, R22, R37 ;  /* 0x0000002516167221 */ /* 0x000fe20000000000 */
[----:B------:R-:W-:Y:S01]  /*34f0*/  PRMT R32, R32, 0x7604, R87 ;  /* 0x0000760420207816 */ /* 0x000fe20000000057 */
[----:B------:R-:W-:Y:S01]  /*3500*/  FADD R33, R26, R33 ;  /* 0x000000211a217221 */ /* 0x000fe20000000000 */
[----:B------:R-:W-:-:S02]  /*3510*/  LOP3.LUT R72, R72, 0xff, RZ, 0xc0, !PT ;  /* 0x000000ff48487812 */ /* 0x000fc400078ec0ff */
[----:B------:R-:W-:Y:S02]  /*3520*/  LOP3.LUT R77, R77, 0xffff, RZ, 0xc0, !PT ;  /* 0x0000ffff4d4d7812 */ /* 0x000fe400078ec0ff */
[----:B------:R-:W-:Y:S02]  /*3530*/  LOP3.LUT R81, R81, 0xffff, RZ, 0xc0, !PT ;  /* 0x0000ffff51517812 */ /* 0x000fe400078ec0ff */
[----:B------:R-:W-:Y:S01]  /*3540*/  LOP3.LUT R13, R10, 0xffff, RZ, 0xc0, !PT ;  /* 0x0000ffff0a0d7812 */ /* 0x000fe200078ec0ff */
[----:B------:R-:W-:Y:S01]  /*3550*/  IMAD.SHL.U32 R10, R9, 0x1000000, RZ ;  /* 0x01000000090a7824 */ /* 0x000fe200078e00ff */
[----:B------:R-:W-:Y:S02]  /*3560*/  PRMT R34, R34, 0x7604, R91 ;  /* 0x0000760422227816 */ /* 0x000fe4000000005b */
[----:B------:R-:W-:Y:S01]  /*3570*/  LOP3.LUT R19, R20, 0xff0000, R19, 0xf8, !PT ;  /* 0x00ff000014137812 */ /* 0x000fe200078ef813 */
[----:B------:R-:W-:Y:S01]  /*3580*/  IMAD.SHL.U32 R20, R61, 0x1000000, RZ ;  /* 0x010000003d147824 */ /* 0x000fe200078e00ff */
[----:B------:R-:W-:-:S02]  /*3590*/  LOP3.LUT R35, R106, 0xff0000, R35, 0xf8, !PT ;  /* 0x00ff00006a237812 */ /* 0x000fc400078ef823 */
[----:B------:R-:W-:Y:S02]  /*35a0*/  LOP3.LUT R41, R68, 0xff0000, R41, 0xf8, !PT ;  /* 0x00ff000044297812 */ /* 0x000fe400078ef829 */
[----:B------:R-:W-:Y:S02]  /*35b0*/  LOP3.LUT R5, R5, 0xffff, RZ, 0xc0, !PT ;  /* 0x0000ffff05057812 */ /* 0x000fe400078ec0ff */
[----:B------:R-:W-:Y:S02]  /*35c0*/  LOP3.LUT R9, R6, 0xffff, RZ, 0xc0, !PT ;  /* 0x0000ffff06097812 */ /* 0x000fe400078ec0ff */
[----:B------:R-:W-:Y:S01]  /*35d0*/  LOP3.LUT R7, R7, 0xffff, RZ, 0xc0, !PT ;  /* 0x0000ffff07077812 */ /* 0x000fe200078ec0ff */
[----:B------:R-:W-:Y:S01]  /*35e0*/  IMAD.SHL.U32 R6, R5, 0x1000000, RZ ;  /* 0x0100000005067824 */ /* 0x000fe200078e00ff */
[----:B------:R-:W-:Y:S01]  /*35f0*/  LOP3.LUT R23, R28, 0xff0000, R23, 0xf8, !PT ;  /* 0x00ff00001c177812 */ /* 0x000fe200078ef817 */
[----:B------:R-:W-:Y:S01]  /*3600*/  IMAD.SHL.U32 R28, R103, 0x1000000, RZ ;  /* 0x01000000671c7824 */ /* 0x000fe200078e00ff */
[----:B------:R-:W-:Y:S01]  /*3610*/  LOP3.LUT R29, R36, 0xff0000, R29, 0xf8, !PT ;  /* 0x00ff0000241d7812 */ /* 0x000fe200078ef81d */
[----:B------:R-:W-:Y:S01]  /*3620*/  IMAD.MOV.U32 R5, RZ, RZ, 0x3021 ;  /* 0x00003021ff057424 */ /* 0x000fe200078e00ff */
[----:B------:R-:W-:-:S02]  /*3630*/  PRMT R72, R73, 0x7604, R72 ;  /* 0x0000760449487816 */ /* 0x000fc40000000048 */
[----:B------:R-:W-:Y:S02]  /*3640*/  PRMT R76, R77, 0x7604, R76 ;  /* 0x000076044d4c7816 */ /* 0x000fe4000000004c */
[----:B------:R-:W-:Y:S02]  /*3650*/  PRMT R80, R81, 0x7604, R80 ;  /* 0x0000760451507816 */ /* 0x000fe40000000050 */
[----:B------:R-:W-:Y:S02]  /*3660*/  LOP3.LUT R25, R32, 0xff0000, R25, 0xf8, !PT ;  /* 0x00ff000020197812 */ /* 0x000fe400078ef819 */
[----:B------:R-:W-:Y:S02]  /*3670*/  LOP3.LUT R49, R84, 0xff0000, R49, 0xf8, !PT ;  /* 0x00ff000054317812 */ /* 0x000fe400078ef831 */
[----:B------:R-:W-:Y:S02]  /*3680*/  LOP3.LUT R27, R34, 0xff0000, R27, 0xf8, !PT ;  /* 0x00ff0000221b7812 */ /* 0x000fe400078ef81b */
[----:B------:R-:W-:-:S02]  /*3690*/  LOP3.LUT R19, R19, R52, RZ, 0xfc, !PT ;  /* 0x0000003413137212 */ /* 0x000fc400078efcff */
[----:B------:R-:W-:Y:S01]  /*36a0*/  LOP3.LUT R35, R35, R10, RZ, 0xfc, !PT ;  /* 0x0000000a23237212 */ /* 0x000fe200078efcff */
[----:B------:R-:W-:Y:S01]  /*36b0*/  IMAD.SHL.U32 R10, R9, 0x1000000, RZ ;  /* 0x01000000090a7824 */ /* 0x000fe200078e00ff */
[----:B------:R-:W-:Y:S01]  /*36c0*/  LOP3.LUT R41, R41, R24, RZ, 0xfc, !PT ;  /* 0x0000001829297212 */ /* 0x000fe200078efcff */
[----:B------:R-:W-:Y:S01]  /*36d0*/  IMAD.SHL.U32 R24, R7, 0x1000000, RZ ;  /* 0x0100000007187824 */ /* 0x000fe200078e00ff */
[----:B------:R-:W-:Y:S01]  /*36e0*/  LOP3.LUT R31, R104, 0xff0000, R31, 0xf8, !PT ;  /* 0x00ff0000681f7812 */ /* 0x000fe200078ef81f */
[----:B------:R-:W-:Y:S01]  /*36f0*/  IMAD.MOV.U32 R7, RZ, RZ, 0x2130 ;  /* 0x00002130ff077424 */ /* 0x000fe200078e00ff */
[----:B------:R-:W-:Y:S01]  /*3700*/  LOP3.LUT R29, R29, R14, RZ, 0xfc, !PT ;  /* 0x0000000e1d1d7212 */ /* 0x000fe200078efcff */
[----:B------:R-:W-:Y:S01]  /*3710*/  IMAD.SHL.U32 R14, R13, 0x1000000, RZ ;  /* 0x010000000d0e7824 */ /* 0x000fe200078e00ff */
[----:B------:R-:W-:Y:S02]  /*3720*/  LOP3.LUT R96, R99, 0xff0000, R96, 0xf8, !PT ;  /* 0x00ff000063607812 */ /* 0x000fe400078ef860 */
[----:B------:R-:W-:-:S02]  /*3730*/  LOP3.LUT R43, R72, 0xff0000, R43, 0xf8, !PT ;  /* 0x00ff0000482b7812 */ /* 0x000fc400078ef82b */
[----:B------:R-:W-:Y:S02]  /*3740*/  LOP3.LUT R45, R76, 0xff0000, R45, 0xf8, !PT ;  /* 0x00ff00004c2d7812 */ /* 0x000fe400078ef82d */
[----:B------:R-:W-:Y:S02]  /*3750*/  LOP3.LUT R47, R80, 0xff0000, R47, 0xf8, !PT ;  /* 0x00ff0000502f7812 */ /* 0x000fe400078ef82f */
[----:B------:R-:W-:Y:S02]  /*3760*/  LOP3.LUT R23, R23, R60, RZ, 0xfc, !PT ;  /* 0x0000003c17177212 */ /* 0x000fe400078efcff */
[----:B------:R-:W-:Y:S02]  /*3770*/  LOP3.LUT R20, R25, R20, RZ, 0xfc, !PT ;  /* 0x0000001419147212 */ /* 0x000fe400078efcff */
[----:B------:R-:W-:Y:S02]  /*3780*/  LOP3.LUT R39, R64, 0xff0000, R39, 0xf8, !PT ;  /* 0x00ff000040277812 */ /* 0x000fe400078ef827 */
[----:B------:R-:W-:-:S02]  /*3790*/  LOP3.LUT R49, R49, R28, RZ, 0xfc, !PT ;  /* 0x0000001c31317212 */ /* 0x000fc400078efcff */
[----:B------:R-:W-:Y:S02]  /*37a0*/  LOP3.LUT R12, R27, R12, RZ, 0xfc, !PT ;  /* 0x0000000c1b0c7212 */ /* 0x000fe400078efcff */
[----:B------:R-:W-:Y:S02]  /*37b0*/  SEL R28, R18, R19, P4 ;  /* 0x00000013121c7207 */ /* 0x000fe40002000000 */
[----:B------:R-:W-:Y:S02]  /*37c0*/  LOP3.LUT R8, R31, R8, RZ, 0xfc, !PT ;  /* 0x000000081f087212 */ /* 0x000fe400078efcff */
[----:B------:R-:W-:Y:S02]  /*37d0*/  SEL R19, R19, R18, P4 ;  /* 0x0000001213137207 */ /* 0x000fe40002000000 */
[----:B------:R-:W-:Y:S02]  /*37e0*/  LOP3.LUT R21, R96, R21, RZ, 0xfc, !PT ;  /* 0x0000001560157212 */ /* 0x000fe400078efcff */
[----:B------:R-:W-:-:S02]  /*37f0*/  LOP3.LUT R6, R43, R6, RZ, 0xfc, !PT ;  /* 0x000000062b067212 */ /* 0x000fc400078efcff */
[----:B------:R-:W-:Y:S02]  /*3800*/  LOP3.LUT R45, R45, R10, RZ, 0xfc, !PT ;  /* 0x0000000a2d2d7212 */ /* 0x000fe400078efcff */
[----:B------:R-:W-:Y:S02]  /*3810*/  LOP3.LUT R24, R47, R24, RZ, 0xfc, !PT ;  /* 0x000000182f187212 */ /* 0x000fe400078efcff */
[----:B------:R-:W-:Y:S02]  /*3820*/  SEL R18, R20, R23, P4 ;  /* 0x0000001714127207 */ /* 0x000fe40002000000 */
[----:B------:R-:W-:Y:S02]  /*3830*/  LOP3.LUT R14, R39, R14, RZ, 0xfc, !PT ;  /* 0x0000000e270e7212 */ /* 0x000fe400078efcff */
[----:B------:R-:W-:Y:S02]  /*3840*/  SEL R23, R23, R20, P4 ;  /* 0x0000001417177207 */ /* 0x000fe40002000000 */
[----:B------:R-:W-:-:S02]  /*3850*/  SEL R20, R29, R12, P4 ;  /* 0x0000000c1d147207 */ /* 0x000fc40002000000 */
[-C--:B------:R-:W-:Y:S02]  /*3860*/  SHF.R.U32.HI R5, RZ, R0.reuse, R5 ;  /* 0x00000000ff057219 */ /* 0x080fe40000011605 */
[----:B------:R-:W-:Y:S02]  /*3870*/  SHF.R.U32.HI R7, RZ, R0, R7 ;  /* 0x00000000ff077219 */ /* 0x000fe40000011607 */
[----:B------:R-:W-:Y:S02]  /*3880*/  SEL R29, R12, R29, P4 ;  /* 0x0000001d0c1d7207 */ /* 0x000fe40002000000 */
[----:B------:R-:W-:Y:S02]  /*3890*/  SEL R30, R35, R8, P4 ;  /* 0x00000008231e7207 */ /* 0x000fe40002000000 */
[----:B------:R-:W-:Y:S02]  /*38a0*/  SEL R12, R98, R21, P4 ;  /* 0x00000015620c7207 */ /* 0x000fe40002000000 */
[----:B------:R-:W-:-:S02]  /*38b0*/  SEL R35, R8, R35, P4 ;  /* 0x0000002308237207 */ /* 0x000fc40002000000 */
[----:B------:R-:W-:Y:S02]  /*38c0*/  SEL R32, R45, R6, P4 ;  /* 0x000000062d207207 */ /* 0x000fe40002000000 */
[----:B------:R-:W-:Y:S02]  /*38d0*/  SEL R34, R49, R24, P4 ;  /* 0x0000001831227207 */ /* 0x000fe40002000000 */
[----:B------:R-:W-:Y:S02]  /*38e0*/  SEL R21, R21, R98, P4 ;  /* 0x0000006215157207 */ /* 0x000fe40002000000 */
[----:B------:R-:W-:Y:S02]  /*38f0*/  SEL R8, R41, R14, P4 ;  /* 0x0000000e29087207 */ /* 0x000fe40002000000 */
[----:B------:R-:W-:Y:S01]  /*3900*/  SEL R45, R6, R45, P4 ;  /* 0x0000002d062d7207 */ /* 0x000fe20002000000 */
[----:B------:R-:W-:Y:S01]  /*3910*/  IMAD.MOV.U32 R6, RZ, RZ, 0x3276 ;  /* 0x00003276ff067424 */ /* 0x000fe200078e00ff */
[----:B------:R-:W-:-:S02]  /*3920*/  SEL R49, R24, R49, P4 ;  /* 0x0000003118317207 */ /* 0x000fc40002000000 */
[----:B------:R-:W-:Y:S02]  /*3930*/  SEL R41, R14, R41, P4 ;  /* 0x000000290e297207 */ /* 0x000fe40002000000 */
[----:B------:R-:W-:Y:S01]  /*3940*/  LOP3.LUT R9, R5, 0xf, RZ, 0xc0, !PT ;  /* 0x0000000f05097812 */ /* 0x000fe200078ec0ff */
[----:B------:R-:W-:Y:S01]  /*3950*/  IMAD.MOV.U32 R5, RZ, RZ, 0x1054 ;  /* 0x00001054ff057424 */ /* 0x000fe200078e00ff */
[----:B------:R-:W-:Y:S01]  /*3960*/  LOP3.LUT R10, R7, 0xf, RZ, 0xc0, !PT ;  /* 0x0000000f070a7812 */ /* 0x000fe200078ec0ff */
[----:B------:R-:W-:Y:S01]  /*3970*/  FADD R7, R17, R16 ;  /* 0x0000001011077221 */ /* 0x000fe20000000000 */
[----:B------:R-:W-:Y:S01]  /*3980*/  SEL R6, R6, 0x7632, P4 ;  /* 0x0000763206067807 */ /* 0x000fe20002000000 */
[----:B------:R-:W-:Y:S01]  /*3990*/  SHFL.IDX PT, R28, R28, R9, 0x1c1f ;  /* 0x001c1f091c1c7589 */ /* 0x000fe200000e0000 */
[----:B------:R-:W-:-:S03]  /*39a0*/  SEL R5, R5, 0x5410, P4 ;  /* 0x0000541005057807 */ /* 0x000fc60002000000 */
[----:B------:R-:W1:Y:S04]  /*39b0*/  SHFL.IDX PT, R19, R19, R10, 0x1c1f ;  /* 0x001c1f0a13137589 */ /* 0x000e6800000e0000 */
[----:B------:R-:W-:Y:S04]  /*39c0*/  SHFL.IDX PT, R18, R18, R9, 0x1c1f ;  /* 0x001c1f0912127589 */ /* 0x000fe800000e0000 */
[----:B------:R-:W2:Y:S04]  /*39d0*/  SHFL.IDX PT, R23, R23, R10, 0x1c1f ;  /* 0x001c1f0a17177589 */ /* 0x000ea800000e0000 */
[----:B------:R-:W-:Y:S04]  /*39e0*/  SHFL.IDX PT, R20, R20, R9, 0x1c1f ;  /* 0x001c1f0914147589 */ /* 0x000fe800000e0000 */
[----:B------:R-:W3:Y:S04]  /*39f0*/  SHFL.IDX PT, R29, R29, R10, 0x1c1f ;  /* 0x001c1f0a1d1d7589 */ /* 0x000ee800000e0000 */
[----:B------:R-:W-:Y:S04]  /*3a00*/  SHFL.IDX PT, R12, R12, R9, 0x1c1f ;  /* 0x001c1f090c0c7589 */ /* 0x000fe800000e0000 */
[----:B------:R-:W4:Y:S01]  /*3a10*/  SHFL.IDX PT, R21, R21, R10, 0x1c1f ;  /* 0x001c1f0a15157589 */ /* 0x000f2200000e0000 */
[----:B-1----:R-:W-:-:S02]  /*3a20*/  PRMT R24, R28, R5, R19 ;  /* 0x000000051c187216 */ /* 0x002fc40000000013 */
[-C--:B------:R-:W-:Y:S01]  /*3a30*/  PRMT R25, R28, R6.reuse, R19 ;  /* 0x000000061c197216 */ /* 0x080fe20000000013 */
[----:B------:R-:W-:Y:S04]  /*3a40*/  SHFL.IDX PT, R30, R30, R9, 0x1c1f ;  /* 0x001c1f091e1e7589 */ /* 0x000fe800000e0000 */
[----:B------:R-:W1:Y:S01]  /*3a50*/  SHFL.IDX PT, R35, R35, R10, 0x1c1f ;  /* 0x001c1f0a23237589 */ /* 0x000e6200000e0000 */
[CCC-:B--2---:R-:W-:Y:S02]  /*3a60*/  PRMT R26, R18.reuse, R5.reuse, R23.reuse ;  /* 0x00000005121a7216 */ /* 0x1c4fe40000000017 */
[----:B------:R-:W-:Y:S01]  /*3a70*/  PRMT R27, R18, R6, R23 ;  /* 0x00000006121b7216 */ /* 0x000fe20000000017 */
[----:B------:R2:W-:Y:S04]  /*3a80*/  SHFL.IDX PT, R11, R8, R9, 0x1c1f ;  /* 0x001c1f09080b7589 */ /* 0x0005e800000e0000 */
[----:B------:R5:W5:Y:S01]  /*3a90*/  SHFL.IDX PT, R14, R41, R10, 0x1c1f ;  /* 0x001c1f0a290e7589 */ /* 0x000b6200000e0000 */
[----:B---3--:R-:W-:-:S02]  /*3aa0*/  PRMT R36, R20, R5, R29 ;  /* 0x0000000514247216 */ /* 0x008fc4000000001d */
[----:B------:R-:W-:Y:S01]  /*3ab0*/  PRMT R37, R20, R6, R29 ;  /* 0x0000000614257216 */ /* 0x000fe2000000001d */
[----:B------:R-:W-:Y:S01]  /*3ac0*/  SHFL.IDX PT, R32, R32, R9, 0x1c1f ;  /* 0x001c1f0920207589 */ /* 0x000fe200000e0000 */
[----:B--2---:R-:W-:-:S03]  /*3ad0*/  FADD R8, R22, R33 ;  /* 0x0000002116087221 */ /* 0x004fc60000000000 */
[----:B------:R-:W2:Y:S01]  /*3ae0*/  SHFL.IDX PT, R45, R45, R10, 0x1c1f ;  /* 0x001c1f0a2d2d7589 */ /* 0x000ea200000e0000 */
[CCC-:B----4-:R-:W-:Y:S02]  /*3af0*/  PRMT R38, R12.reuse, R5.reuse, R21.reuse ;  /* 0x000000050c267216 */ /* 0x1d0fe40000000015 */
[-C--:B------:R-:W-:Y:S01]  /*3b00*/  PRMT R39, R12, R6.reuse, R21 ;  /* 0x000000060c277216 */ /* 0x080fe20000000015 */
[----:B------:R-:W-:Y:S04]  /*3b10*/  SHFL.IDX PT, R34, R34, R9, 0x1c1f ;  /* 0x001c1f0922227589 */ /* 0x000fe800000e0000 */
[----:B------:R-:W3:Y:S01]  /*3b20*/  SHFL.IDX PT, R49, R49, R10, 0x1c1f ;  /* 0x001c1f0a31317589 */ /* 0x000ee200000e0000 */
[C-C-:B-1----:R-:W-:Y:S02]  /*3b30*/  PRMT R40, R30.reuse, R5, R35.reuse ;  /* 0x000000051e287216 */ /* 0x142fe40000000023 */
[----:B-----5:R-:W-:-:S02]  /*3b40*/  PRMT R41, R30, R6, R35 ;  /* 0x000000061e297216 */ /* 0x020fc40000000023 */
[CCC-:B------:R-:W-:Y:S02]  /*3b50*/  PRMT R42, R11.reuse, R5.reuse, R14.reuse ;  /* 0x000000050b2a7216 */ /* 0x1c0fe4000000000e */
[-C--:B------:R-:W-:Y:S02]  /*3b60*/  PRMT R43, R11, R6.reuse, R14 ;  /* 0x000000060b2b7216 */ /* 0x080fe4000000000e */
[CCC-:B--2---:R-:W-:Y:S02]  /*3b70*/  PRMT R52, R32.reuse, R5.reuse, R45.reuse ;  /* 0x0000000520347216 */ /* 0x1c4fe4000000002d */
[-C--:B------:R-:W-:Y:S02]  /*3b80*/  PRMT R53, R32, R6.reuse, R45 ;  /* 0x0000000620357216 */ /* 0x080fe4000000002d */
[C-C-:B---3--:R-:W-:Y:S02]  /*3b90*/  PRMT R54, R34.reuse, R5, R49.reuse ;  /* 0x0000000522367216 */ /* 0x148fe40000000031 */
[----:B------:R-:W-:Y:S01]  /*3ba0*/  PRMT R55, R34, R6, R49 ;  /* 0x0000000622377216 */ /* 0x000fe20000000031 */
[----:B------:R-:W-:Y:S06]  /*3bb0*/  @!P0 BRA `(.L_x_19) ;  /* 0x0000000000048947 */ /* 0x000fec0003800000 */
[----:B------:R-:W-:Y:S01]  /*3bc0*/  BPT.TRAP 0x1 ;  /* 0x000000040000795c */ /* 0x000fe20000300000 */
.L_x_19:
[----:B------:R-:W1:Y:S02]  /*3bd0*/  SYNCS.PHASECHK.TRANS64.TRYWAIT P1, [UR37+0x6008], R2 ;  /* 0x00600802ff0075a7 */ /* 0x000e640008020165 */
[----:B-1----:R-:W-:Y:S05]  /*3be0*/  @!P1 BRA `(.L_x_20) ;  /* 0x0000005400d89947 */ /* 0x002fea0003800000 */
.L_x_90:
[----:B------:R-:W-:Y:S01]  /*3bf0*/  UIADD3 UR6, UR8, 0x100, URZ ;  /* 0x0000010008067890 */ /* 0x000fe2000fffe03f */
[----:B------:R-:W-:Y:S01]  /*3c00*/  WARPGROUP.ARRIVE ;  /* 0x00000000000079c5 */ /* 0x000fe20000000000 */
[----:B------:R-:W-:-:S07]  /*3c10*/  UMOV UR7, 0x40000040 ;  /* 0x4000004000077882 */ /* 0x000fce0000000000 */
[----:B------:R-:W-:Y:S01]  /*3c20*/  QGMMA.64x32x32.F32.E4M3.E4M3 R88, R24, gdesc[UR4], RZ, !UPT, gsb0 ;  /* 0x0060000418587df3 */ /* 0x000fe2000c0008ff */
[----:B------:R-:W-:Y:S01]  /*3c30*/  UIADD3 UR6, UR8, 0x102, URZ ;  /* 0x0000010208067890 */ /* 0x000fe2000fffe03f */
[----:B------:R-:W-:Y:S01]  /*3c40*/  UMOV UR7, 0x40000040 ;  /* 0x4000004000077882 */ /* 0x000fe20000000000 */
[----:B------:R-:W-:Y:S02]  /*3c50*/  WARPGROUP.DEPBAR.LE gsb0, 0x0 ;  /* 0x00008000000079c5 */ /* 0x000fe40000010000 */
[----:B------:R-:W-:-:S06]  /*3c60*/  WARPGROUP.ARRIVE ;  /* 0x00000000000079c5 */ /* 0x000fcc0000000000 */
[----:B------:R-:W-:Y:S01]  /*3c70*/  QGMMA.64x32x32.F32.E4M3.E4M3 R88, R36, gdesc[UR4], R88, gsb0 ;  /* 0x0060000424587df3 */ /* 0x000fe20008000858 */
        /* <DEDUP_REMOVED lines=9> */
[----:B------:R-:W-:Y:S03]  /*3d10*/  QGMMA.64x32x32.F32.E4M3.E4M3 R88, R52, gdesc[UR4], R88, gsb0 ;  /* 0x0060000434587df3 */ /* 0x000fe60008000858 */
[----:B------:R-:W-:Y:S02]  /*3d20*/  WARPGROUP.DEPBAR.LE gsb0, 0x0 ;  /* 0x00008000000079c5 */ /* 0x000fe40000010000 */
[----:B------:R-:W-:Y:S05]  /*3d30*/  @!P0 BRA `(.L_x_21) ;  /* 0x0000000000048947 */ /* 0x000fea0003800000 */
[----:B------:R-:W-:Y:S01]  /*3d40*/  BPT.TRAP 0x1 ;  /* 0x000000040000795c */ /* 0x000fe20000300000 */
.L_x_21:
[----:B------:R-:W-:Y:S02]  /*3d50*/  UISETP.EQ.AND UP0, UPT, UR36, URZ, !UP0 ;  /* 0x0000003f2400728c */ /* 0x000fe4000c702270 */
[----:B------:R-:W-:Y:S02]  /*3d60*/  UIADD3 UR6, UR37, 0x6028, URZ ;  /* 0x0000602825067890 */ /* 0x000fe4000fffe03f */
[----:B------:R-:W-:Y:S02]  /*3d70*/  USEL UR7, URZ, 0x1, !UP0 ;  /* 0x000000013f077887 */ /* 0x000fe4000c000000 */
[----:B------:R-:W-:Y:S02]  /*3d80*/  UPRMT UR6, URZ, 0x654, UR6 ;  /* 0x000006543f067896 */ /* 0x000fe40008000006 */
[----:B------:R-:W-:-:S04]  /*3d90*/  USEL UR7, UR7, 0x2, UP1 ;  /* 0x0000000207077887 */ /* 0x000fc80008800000 */
[----:B------:R-:W-:-:S03]  /*3da0*/  UISETP.GT.U32.AND UP0, UPT, UR7, 0x1, UPT ;  /* 0x000000010700788c */ /* 0x000fc6000bf04070 */
[----:B------:R-:W-:Y:S03]  /*3db0*/  SYNCS.ARRIVE.TRANS64.RED.A1T0 RZ, [UR6], RZ ;  /* 0x000000ffffff79a7 */ /* 0x000fe60008100406 */
[----:B------:R-:W-:-:S13]  /*3dc0*/  PLOP3.LUT P1, PT, PT, PT, UP0, 0x80, 0x0 ;  /* 0x000000000000781c */ /* 0x000fda0003f2f008 */
[----:B------:R-:W-:Y:S05]  /*3dd0*/  @P1 BRA `(.L_x_22) ;  /* 0x0000000000041947 */ /* 0x000fea0003800000 */
[----:B------:R-:W-:Y:S01]  /*3de0*/  BPT.TRAP 0x1 ;  /* 0x000000040000795c */ /* 0x000fe20000300000 */
.L_x_22:
[----:B-1----:R-:W1:Y:S02]  /*3df0*/  LDC R2, c[0x0][0x28c] ;  /* 0x0000a300ff027b82 */ /* 0x002e640000000800 */
[----:B-1----:R-:W-:-:S13]  /*3e00*/  ISETP.GE.AND P2, PT, R2, 0x81, PT ;  /* 0x000000810200780c */ /* 0x002fda0003f46270 */
[----:B------:R-:W-:Y:S05]  /*3e10*/  @!P2 BRA `(.L_x_23) ;  /* 0x0000003000eca947 */ /* 0x000fea0003800000 */
[----:B------:R-:W-:Y:S01]  /*3e20*/  VIADD R2, R2, 0x7f ;  /* 0x0000007f02027836 */ /* 0x000fe20000000000 */
[----:B------:R-:W-:Y:S01]  /*3e30*/  UMOV UR9, 0x2 ;  /* 0x0000000200097882 */ /* 0x000fe20000000000 */
[----:B------:R-:W-:Y:S01]  /*3e40*/  IMAD.MOV.U32 R13, RZ, RZ, R3 ;  /* 0x000000ffff0d7224 */ /* 0x000fe200078e0003 */
[----:B------:R-:W-:Y:S01]  /*3e50*/  UMOV UR10, 0x1 ;  /* 0x00000001000a7882 */ /* 0x000fe20000000000 */
[----:B------:R-:W-:Y:S01]  /*3e60*/  IMAD.MOV.U32 R11, RZ, RZ, R4 ;  /* 0x000000ffff0b7224 */ /* 0x000fe200078e0004 */
[----:B------:R-:W-:Y:S01]  /*3e70*/  SHF.R.S32.HI R9, RZ, 0x1f, R2 ;  /* 0x0000001fff097819 */ /* 0x000fe20000011402 */
[----:B------:R-:W-:-:S03]  /*3e80*/  ULDC UR11, c[0x0][0x604] ;  /* 0x00018100000b7ab9 */ /* 0x000fc60000000800 */
[----:B------:R-:W-:Y:S01]  /*3e90*/  LEA.HI R2, R9, R2, RZ, 0x7 ;  /* 0x0000000209027211 */ /* 0x000fe200078f38ff */
[----:B------:R-:W-:-:S03]  /*3ea0*/  IMAD.MOV.U32 R9, RZ, RZ, RZ ;  /* 0x000000ffff097224 */ /* 0x000fc600078e00ff */
[----:B------:R-:W-:-:S07]  /*3eb0*/  SHF.R.S32.HI R2, RZ, 0x7, R2 ;  /* 0x00000007ff027819 */ /* 0x000fce0000011402 */
.L_x_34:
[----:B------:R-:W-:-:S13]  /*3ec0*/  PLOP3.LUT P3, PT, PT, PT, UP1, 0x80, 0x0 ;  /* 0x000000000000781c */ /* 0x000fda0003f6f018 */
[----:B------:R-:W-:Y:S05]  /*3ed0*/  @!P3 BRA `(.L_x_24) ;  /* 0x000000000004b947 */ /* 0x000fea0003800000 */
[----:B------:R-:W-:Y:S01]  /*3ee0*/  BPT.TRAP 0x1 ;  /* 0x000000040000795c */ /* 0x000fe20000300000 */
.L_x_24:
[----:B------:R-:W-:Y:S01]  /*3ef0*/  ULEA UR6, UR9, UR37, 0x3 ;  /* 0x0000002509067291 */ /* 0x000fe2000f8e183f */
[----:B------:R-:W-:-:S08]  /*3f00*/  SHF.L.U32 R3, R9, 0x1f, RZ ;  /* 0x0000001f09037819 */ /* 0x000fd000000006ff */
[----:B------:R-:W1:Y:S02]  /*3f10*/  SYNCS.PHASECHK.TRANS64.TRYWAIT P2, [UR6+0x6000], R3 ;  /* 0x00600003ff0075a7 */ /* 0x000e640008040146 */
[----:B-1----:R-:W-:Y:S05]  /*3f20*/  @!P2 BRA `(.L_x_25) ;  /* 0x000000540020a947 */ /* 0x002fea0003800000 */
.L_x_91:
[----:B------:R-:W-:Y:S01]  /*3f30*/  ULEA UR6, UR9, UR8, 0x8 ;  /* 0x0000000809067291 */ /* 0x000fe2000f8e403f */
[----:B------:R-:W-:Y:S01]  /*3f40*/  WARPGROUP.ARRIVE ;  /* 0x00000000000079c5 */ /* 0x000fe20000000000 */
[----:B------:R-:W-:Y:S01]  /*3f50*/  UMOV UR7, 0xc0000010 ;  /* 0xc000001000077882 */ /* 0x000fe20000000000 */
[----:B------:R-:W-:-:S04]  /*3f60*/  UIADD3 UR9, UR9, 0x1, URZ ;  /* 0x0000000109097890 */ /* 0x000fc8000fffe03f */
[----:B------:R-:W-:Y:S02]  /*3f70*/  UISETP.NE.AND UP0, UPT, UR9, 0x5, UPT ;  /* 0x000000050900788c */ /* 0x000fe4000bf05270 */
[----:B------:R-:W-:Y:S02]  /*3f80*/  QGMMA.64x128x32.F32.E4M3.E4M3 R24, gdesc[UR4], RZ, !UPT, gsb0 ;  /* 0x01e00000041879f3 */ /* 0x000fe4000c0008ff */
[----:B------:R-:W-:Y:S02]  /*3f90*/  USEL UR6, URZ, 0x1, UP0 ;  /* 0x000000013f067887 */ /* 0x000fe40008000000 */
[----:B------:R-:W-:-:S04]  /*3fa0*/  USEL UR9, UR9, URZ, UP0 ;  /* 0x0000003f09097287 */ /* 0x000fc80008000000 */
[----:B------:R-:W-:Y:S01]  /*3fb0*/  LOP3.LUT R9, R9, UR6, RZ, 0x3c, !PT ;  /* 0x0000000609097c12 */ /* 0x000fe2000f8e3cff */
[----:B------:R-:W-:Y:S02]  /*3fc0*/  WARPGROUP.DEPBAR.LE gsb0, 0x0 ;  /* 0x00008000000079c5 */ /* 0x000fe40000010000 */
[----:B------:R-:W-:Y:S05]  /*3fd0*/  @!P3 BRA `(.L_x_26) ;  /* 0x000000000004b947 */ /* 0x000fea0003800000 */
[----:B------:R-:W-:Y:S01]  /*3fe0*/  BPT.TRAP 0x1 ;  /* 0x000000040000795c */ /* 0x000fe20000300000 */
.L_x_26:
[----:B-1----:R-:W-:Y:S01]  /*3ff0*/  FMNMX R4, R24, R13, !PT ;  /* 0x0000000d18047209 */ /* 0x002fe20007800000 */
[----:B------:R-:W-:-:S03]  /*4000*/  ULEA UR6, UR9, UR37, 0x3 ;  /* 0x0000002509067291 */ /* 0x000fc6000f8e183f */
        /* <DEDUP_REMOVED lines=31> */
[----:B------:R-:W1:Y:S02]  /*4200*/  SHFL.BFLY PT, R3, R4, 0x1, 0x1f ;  /* 0x0c201f0004037f89 */ /* 0x000e6400000e0000 */
[----:B-1----:R-:W-:Y:S02]  /*4210*/  FMNMX R10, R4, R3, !PT ;  /* 0x00000003040a7209 */ /* 0x002fe40007800000 */
[----:B------:R-:W-:-:S03]  /*4220*/  FMNMX R4, R26, R11, !PT ;  /* 0x0000000b1a047209 */ /* 0x000fc60007800000 */
[----:B------:R-:W1:Y:S01]  /*4230*/  SHFL.BFLY PT, R3, R10, 0x2, 0x1f ;  /* 0x0c401f000a037f89 */ /* 0x000e6200000e0000 */
[----:B------:R-:W-:-:S04]  /*4240*/  FMNMX R21, R27, R4, !PT ;  /* 0x000000041b157209 */ /* 0x000fc80007800000 */
[----:B------:R-:W-:-:S04]  /*4250*/  FMNMX R4, R30, R21, !PT ;  /* 0x000000151e047209 */ /* 0x000fc80007800000 */
[----:B------:R-:W-:-:S04]  /*4260*/  FMNMX R23, R31, R4, !PT ;  /* 0x000000041f177209 */ /* 0x000fc80007800000 */
[----:B------:R-:W-:-:S04]  /*4270*/  FMNMX R4, R34, R23, !PT ;  /* 0x0000001722047209 */ /* 0x000fc80007800000 */
[----:B------:R-:W-:-:S04]  /*4280*/  FMNMX R23, R35, R4, !PT ;  /* 0x0000000423177209 */ /* 0x000fc80007800000 */
[----:B------:R-:W-:Y:S02]  /*4290*/  FMNMX R4, R38, R23, !PT ;  /* 0x0000001726047209 */ /* 0x000fe40007800000 */
[----:B-1----:R-:W-:-:S04]  /*42a0*/  FMNMX R3, R10, R3, !PT ;  /* 0x000000030a037209 */ /* 0x002fc80007800000 */
[----:B------:R-:W-:-:S04]  /*42b0*/  FSETP.NEU.AND P2, PT, R3, -INF , PT ;  /* 0xff8000000300780b */ /* 0x000fc80003f4d000 */
[----:B------:R-:W-:-:S05]  /*42c0*/  FSEL R104, R3, RZ, P2 ;  /* 0x000000ff03687208 */ /* 0x000fca0001000000 */
[C---:B------:R-:W-:Y:S01]  /*42d0*/  FMUL R105, R104.reuse, UR11 ;  /* 0x0000000b68697c20 */ /* 0x040fe20008400000 */
[----:B------:R-:W-:-:S03]  /*42e0*/  FADD R104, -R104, R13 ;  /* 0x0000000d68687221 */ /* 0x000fc60000000100 */
[--C-:B------:R-:W-:Y:S01]  /*42f0*/  FFMA R25, R25, UR11, -R105.reuse ;  /* 0x0000000b19197c23 */ /* 0x100fe20008000869 */
[----:B------:R-:W-:-:S01]  /*4300*/  FFMA R24, R24, UR11, -R105 ;  /* 0x0000000b18187c23 */ /* 0x000fc20008000869 */
[--C-:B------:R-:W-:Y:S01]  /*4310*/  FFMA R28, R28, UR11, -R105.reuse ;  /* 0x0000000b1c1c7c23 */ /* 0x100fe20008000869 */
[----:B------:R-:W-:-:S01]  /*4320*/  FFMA R29, R29, UR11, -R105 ;  /* 0x0000000b1d1d7c23 */ /* 0x000fc20008000869 */
[--C-:B------:R-:W-:Y:S01]  /*4330*/  FFMA R17, R33, UR11, -R105.reuse ;  /* 0x0000000b21117c23 */ /* 0x100fe20008000869 */
[----:B------:R-:W-:Y:S01]  /*4340*/  FSETP.GEU.AND P6, PT, R25, -126, PT ;  /* 0xc2fc00001900780b */ /* 0x000fe20003fce000 */
[--C-:B------:R-:W-:Y:S01]  /*4350*/  FFMA R16, R32, UR11, -R105.reuse ;  /* 0x0000000b20107c23 */ /* 0x100fe20008000869 */
[----:B------:R-:W-:Y:S01]  /*4360*/  FSETP.GEU.AND P5, PT, R24, -126, PT ;  /* 0xc2fc00001800780b */ /* 0x000fe20003fae000 */
[--C-:B------:R-:W-:Y:S01]  /*4370*/  FFMA R18, R36, UR11, -R105.reuse ;  /* 0x0000000b24127c23 */ /* 0x100fe20008000869 */
[----:B------:R-:W-:Y:S01]  /*4380*/  FSETP.GEU.AND P2, PT, R28, -126, PT ;  /* 0xc2fc00001c00780b */ /* 0x000fe20003f4e000 */
[--C-:B------:R-:W-:Y:S01]  /*4390*/  FFMA R19, R37, UR11, -R105.reuse ;  /* 0x0000000b25137c23 */ /* 0x100fe20008000869 */
[----:B------:R-:W-:Y:S01]  /*43a0*/  FSETP.GEU.AND P3, PT, R29, -126, PT ;  /* 0xc2fc00001d00780b */ /* 0x000fe20003f6e000 */
[--C-:B------:R-:W-:Y:S01]  /*43b0*/  FFMA R21, R41, UR11, -R105.reuse ;  /* 0x0000000b29157c23 */ /* 0x100fe20008000869 */
[----:B------:R-:W-:-:S01]  /*43c0*/  FFMA R20, R40, UR11, -R105 ;  /* 0x0000000b28147c23 */ /* 0x000fc20008000869 */
[--C-:B------:R-:W-:Y:S01]  /*43d0*/  FFMA R22, R44, UR11, -R105.reuse ;  /* 0x0000000b2c167c23 */ /* 0x100fe20008000869 */
[----:B------:R-:W-:-:S01]  /*43e0*/  FFMA R23, R45, UR11, -R105 ;  /* 0x0000000b2d177c23 */ /* 0x000fc20008000869 */
[--C-:B------:R-:W-:Y:S01]  /*43f0*/  FFMA R32, R57, UR11, -R105.reuse ;  /* 0x0000000b39207c23 */ /* 0x100fe20008000869 */
[----:B------:R-:W-:-:S01]  /*4400*/  FFMA R36, R65, UR11, -R105 ;  /* 0x0000000b41247c23 */ /* 0x000fc20008000869 */
[----:B------:R-:W-:Y:S01]  /*4410*/  @!P6 FMUL R25, R25, 0.5 ;  /* 0x3f0000001919e820 */ /* 0x000fe20000400000 */
[----:B------:R-:W-:-:S01]  /*4420*/  FFMA R68, R68, UR11, -R105 ;  /* 0x0000000b44447c23 */ /* 0x000fc20008000869 */
[----:B------:R-:W-:Y:S01]  /*4430*/  @!P5 FMUL R24, R24, 0.5 ;  /* 0x3f0000001818d820 */ /* 0x000fe20000400000 */
[----:B------:R-:W-:-:S01]  /*4440*/  FFMA R40, R69, UR11, -R105 ;  /* 0x0000000b45287c23 */ /* 0x000fc20008000869 */
[----:B------:R1:W2:Y:S01]  /*4450*/  MUFU.EX2 R15, R25 ;  /* 0x00000019000f7308 */ /* 0x0002a20000000800 */
[----:B------:R-:W-:Y:S01]  /*4460*/  @!P2 FMUL R28, R28, 0.5 ;  /* 0x3f0000001c1ca820 */ /* 0x000fe20000400000 */
[----:B------:R-:W-:Y:S01]  /*4470*/  @!P3 FMUL R29, R29, 0.5 ;  /* 0x3f0000001d1db820 */ /* 0x000fe20000400000 */
[----:B------:R-:W-:-:S01]  /*4480*/  FFMA R44, R73, UR11, -R105 ;  /* 0x0000000b492c7c23 */ /* 0x000fc20008000869 */
[--C-:B------:R-:W-:Y:S01]  /*4490*/  FFMA R76, R76, UR11, -R105.reuse ;  /* 0x0000000b4c4c7c23 */ /* 0x100fe20008000869 */
[----:B------:R-:W-:-:S01]  /*44a0*/  FFMA R72, R72, UR11, -R105 ;  /* 0x0000000b48487c23 */ /* 0x000fc20008000869 */
[--C-:B------:R-:W-:Y:S01]  /*44b0*/  FFMA R81, R81, UR11, -R105.reuse ;  /* 0x0000000b51517c23 */ /* 0x100fe20008000869 */
[----:B------:R-:W-:-:S01]  /*44c0*/  FFMA R84, R84, UR11, -R105 ;  /* 0x0000000b54547c23 */ /* 0x000fc20008000869 */
[----:B------:R3:W4:Y:S01]  /*44d0*/  MUFU.EX2 R10, R24 ;  /* 0x00000018000a7308 */ /* 0x0007220000000800 */
[----:B-1----:R-:W-:Y:S01]  /*44e0*/  FMNMX R25, R39, R4, !PT ;  /* 0x0000000427197209 */ /* 0x002fe20007800000 */
[----:B------:R-:W-:Y:S01]  /*44f0*/  FFMA R85, R85, UR11, -R105 ;  /* 0x0000000b55557c23 */ /* 0x000fe20008000869 */
[----:B------:R-:W-:-:S02]  /*4500*/  FMUL R104, R104, UR11 ;  /* 0x0000000b68687c20 */ /* 0x000fc40008400000 */
[----:B------:R-:W-:-:S03]  /*4510*/  FMNMX R4, R42, R25, !PT ;  /* 0x000000192a047209 */ /* 0x000fc60007800000 */
[----:B------:R1:W5:Y:S01]  /*4520*/  MUFU.EX2 R12, R28 ;  /* 0x0000001c000c7308 */ /* 0x0003620000000800 */
[----:B--2---:R-:W-:Y:S01]  /*4530*/  @!P6 FMUL R15, R15, R15 ;  /* 0x0000000f0f0fe220 */ /* 0x004fe20000400000 */
[----:B------:R-:W-:Y:S01]  /*4540*/  FSETP.GEU.AND P6, PT, R17, -126, PT ;  /* 0xc2fc00001100780b */ /* 0x000fe20003fce000 */
[----:B---3--:R-:W-:-:S01]  /*4550*/  FFMA R24, R48, UR11, -R105 ;  /* 0x0000000b30187c23 */ /* 0x008fc20008000869 */
[----:B------:R-:W-:Y:S01]  /*4560*/  FMNMX R25, R43, R4, !PT ;  /* 0x000000042b197209 */ /* 0x000fe20007800000 */
[----:B------:R-:W-:-:S03]  /*4570*/  FFMA R48, R77, UR11, -R105 ;  /* 0x0000000b4d307c23 */ /* 0x000fc60008000869 */
[----:B------:R2:W3:Y:S01]  /*4580*/  MUFU.EX2 R14, R29 ;  /* 0x0000001d000e7308 */ /* 0x0004e20000000800 */
[----:B----4-:R-:W-:Y:S01]  /*4590*/  @!P5 FMUL R10, R10, R10 ;  /* 0x0000000a0a0ad220 */ /* 0x010fe20000400000 */
[----:B------:R-:W-:Y:S01]  /*45a0*/  FSETP.GEU.AND P5, PT, R16, -126, PT ;  /* 0xc2fc00001000780b */ /* 0x000fe20003fae000 */
[----:B-1----:R-:W-:-:S01]  /*45b0*/  FFMA R28, R52, UR11, -R105 ;  /* 0x0000000b341c7c23 */ /* 0x002fc20008000869 */
[----:B------:R-:W-:Y:S01]  /*45c0*/  FMNMX R4, R46, R25, !PT ;  /* 0x000000192e047209 */ /* 0x000fe20007800000 */
[----:B------:R-:W-:-:S02]  /*45d0*/  FFMA R25, R49, UR11, -R105 ;  /* 0x0000000b31197c23 */ /* 0x000fc40008000869 */
[----:B------:R-:W-:Y:S01]  /*45e0*/  @!P6 FMUL R17, R17, 0.5 ;  /* 0x3f0000001111e820 */ /* 0x000fe20000400000 */
[----:B-----5:R-:W-:Y:S01]  /*45f0*/  @!P2 FMUL R12, R12, R12 ;  /* 0x0000000c0c0ca220 */ /* 0x020fe20000400000 */
[----:B------:R-:W-:Y:S02]  /*4600*/  FSETP.GEU.AND P2, PT, R18, -126, PT ;  /* 0xc2fc00001200780b */ /* 0x000fe40003f4e000 */
[----:B--2---:R-:W-:-:S02]  /*4610*/  FMNMX R29, R47, R4, !PT ;  /* 0x000000042f1d7209 */ /* 0x004fc40007800000 */
[----:B------:R-:W1:Y:S02]  /*4620*/  MUFU.EX2 R17, R17 ;  /* 0x0000001100117308 */ /* 0x000e640000000800 */
[----:B------:R-:W-:Y:S01]  /*4630*/  @!P5 FMUL R16, R16, 0.5 ;  /* 0x3f0000001010d820 */ /* 0x000fe20000400000 */
[----:B------:R-:W-:Y:S01]  /*4640*/  FMNMX R4, R50, R29, !PT ;  /* 0x0000001d32047209 */ /* 0x000fe20007800000 */
[----:B---3--:R-:W-:Y:S01]  /*4650*/  @!P3 FMUL R14, R14, R14 ;  /* 0x0000000e0e0eb220 */ /* 0x008fe20000400000 */
[----:B------:R-:W-:Y:S02]  /*4660*/  FSETP.GEU.AND P3, PT, R19, -126, PT ;  /* 0xc2fc00001300780b */ /* 0x000fe40003f6e000 */
[----:B------:R-:W-:Y:S01]  /*4670*/  FMNMX R29, R51, R4, !PT ;  /* 0x00000004331d7209 */ /* 0x000fe20007800000 */
[----:B------:R-:W2:Y:S01]  /*4680*/  MUFU.EX2 R16, R16 ;  /* 0x0000001000107308 */ /* 0x000ea20000000800 */
[----:B------:R-:W-:Y:S02]  /*4690*/  @!P2 FMUL R18, R18, 0.5 ;  /* 0x3f0000001212a820 */ /* 0x000fe40000400000 */
[----:B------:R-:W-:Y:S01]  /*46a0*/  FMNMX R4, R54, R29, !PT ;  /* 0x0000001d36047209 */ /* 0x000fe20007800000 */
[----:B------:R-:W-:-:S03]  /*46b0*/  FFMA R29, R53, UR11, -R105 ;  /* 0x0000000b351d7c23 */ /* 0x000fc60008000869 */
[----:B------:R-:W-:Y:S01]  /*46c0*/  FMNMX R33, R55, R4, !PT ;  /* 0x0000000437217209 */ /* 0x000fe20007800000 */
[----:B------:R-:W3:Y:S01]  /*46d0*/  MUFU.EX2 R18, R18 ;  /* 0x0000001200127308 */ /* 0x000ee20000000800 */
[----:B-1----:R-:W-:Y:S01]  /*46e0*/  @!P6 FMUL R17, R17, R17 ;  /* 0x000000111111e220 */ /* 0x002fe20000400000 */
[----:B------:R-:W-:Y:S01]  /*46f0*/  @!P3 FMUL R19, R19, 0.5 ;  /* 0x3f0000001313b820 */ /* 0x000fe20000400000 */
[----:B------:R-:W-:Y:S02]  /*4700*/  FSETP.GEU.AND P6, PT, R21, -126, PT ;  /* 0xc2fc00001500780b */ /* 0x000fe40003fce000 */
[----:B------:R-:W-:Y:S01]  /*4710*/  FMNMX R4, R58, R33, !PT ;  /* 0x000000213a047209 */ /* 0x000fe20007800000 */
[----:B------:R-:W-:-:S02]  /*4720*/  FFMA R33, R56, UR11, -R105 ;  /* 0x0000000b38217c23 */ /* 0x000fc40008000869 */
[----:B------:R-:W1:Y:S01]  /*4730*/  MUFU.EX2 R19, R19 ;  /* 0x0000001300137308 */ /* 0x000e620000000800 */
[----:B--2---:R-:W-:Y:S01]  /*4740*/  @!P5 FMUL R16, R16, R16 ;  /* 0x000000101010d220 */ /* 0x004fe20000400000 */
[----:B------:R-:W-:-:S02]  /*4750*/  FSETP.GEU.AND P5, PT, R20, -126, PT ;  /* 0xc2fc00001400780b */ /* 0x000fc40003fae000 */
[----:B------:R-:W-:-:S04]  /*4760*/  FMNMX R37, R59, R4, !PT ;  /* 0x000000043b257209 */ /* 0x000fc80007800000 */
[----:B------:R-:W-:Y:S01]  /*4770*/  @!P6 FMUL R21, R21, 0.5 ;  /* 0x3f0000001515e820 */ /* 0x000fe20000400000 */
[----:B---3--:R-:W-:Y:S01]  /*4780*/  @!P2 FMUL R18, R18, R18 ;  /* 0x000000121212a220 */ /* 0x008fe20000400000 */
[----:B------:R-:W-:Y:S02]  /*4790*/  FSETP.GEU.AND P2, PT, R22, -126, PT ;  /* 0xc2fc00001600780b */ /* 0x000fe40003f4e000 */
[----:B------:R-:W-:Y:S02]  /*47a0*/  FMNMX R4, R62, R37, !PT ;  /* 0x000000253e047209 */ /* 0x000fe40007800000 */
[----:B------:R-:W2:Y:S01]  /*47b0*/  MUFU.EX2 R21, R21 ;  /* 0x0000001500157308 */ /* 0x000ea20000000800 */
[----:B------:R-:W-:Y:S01]  /*47c0*/  @!P5 FMUL R20, R20, 0.5 ;  /* 0x3f0000001414d820 */ /* 0x000fe20000400000 */
[----:B------:R-:W-:Y:S01]  /*47d0*/  FMNMX R37, R63, R4, !PT ;  /* 0x000000043f257209 */ /* 0x000fe20007800000 */
[----:B-1----:R-:W-:Y:S01]  /*47e0*/  @!P3 FMUL R19, R19, R19 ;  /* 0x000000131313b220 */ /* 0x002fe20000400000 */
[----:B------:R-:W-:-:S02]  /*47f0*/  FSETP.GEU.AND P3, PT, R23, -126, PT ;  /* 0xc2fc00001700780b */ /* 0x000fc40003f6e000 */
[----:B------:R-:W-:Y:S01]  /*4800*/  FMNMX R4, R66, R37, !PT ;  /* 0x0000002542047209 */ /* 0x000fe20007800000 */
[----:B------:R-:W-:Y:S01]  /*4810*/  FFMA R37, R60, UR11, -R105 ;  /* 0x0000000b3c257c23 */ /* 0x000fe20008000869 */
[----:B------:R-:W1:Y:S01]  /*4820*/  MUFU.EX2 R20, R20 ;  /* 0x0000001400147308 */ /* 0x000e620000000800 */
[----:B------:R-:W-:Y:S01]  /*4830*/  @!P2 FMUL R22, R22, 0.5 ;  /* 0x3f0000001616a820 */ /* 0x000fe20000400000 */
[----:B------:R-:W-:-:S04]  /*4840*/  FMNMX R41, R67, R4, !PT ;  /* 0x0000000443297209 */ /* 0x000fc80007800000 */
[----:B------:R-:W-:Y:S01]  /*4850*/  FMNMX R4, R70, R41, !PT ;  /* 0x0000002946047209 */ /* 0x000fe20007800000 */
[----:B------:R-:W-:-:S01]  /*4860*/  FFMA R41, R61, UR11, -R105 ;  /* 0x0000000b3d297c23 */ /* 0x000fc20008000869 */
[----:B------:R-:W3:Y:S01]  /*4870*/  MUFU.EX2 R22, R22 ;  /* 0x0000001600167308 */ /* 0x000ee20000000800 */
[----:B------:R-:W-:Y:S01]  /*4880*/  @!P3 FMUL R23, R23, 0.5 ;  /* 0x3f0000001717b820 */ /* 0x000fe20000400000 */
[----:B--2---:R-:W-:Y:S01]  /*4890*/  @!P6 FMUL R21, R21, R21 ;  /* 0x000000151515e220 */ /* 0x004fe20000400000 */
[----:B------:R-:W-:Y:S01]  /*48a0*/  FSETP.GEU.AND P6, PT, R25, -126, PT ;  /* 0xc2fc00001900780b */ /* 0x000fe20003fce000 */
[----:B------:R-:W-:Y:S01]  /*48b0*/  FFMA R61, R80, UR11, -R105 ;  /* 0x0000000b503d7c23 */ /* 0x000fe20008000869 */
[----:B------:R-:W-:-:S03]  /*48c0*/  FMNMX R45, R71, R4, !PT ;  /* 0x00000004472d7209 */ /* 0x000fc60007800000 */
[----:B------:R-:W2:Y:S01]  /*48d0*/  MUFU.EX2 R23, R23 ;  /* 0x0000001700177308 */ /* 0x000ea20000000800 */
[----:B-1----:R-:W-:Y:S01]  /*48e0*/  @!P5 FMUL R20, R20, R20 ;  /* 0x000000141414d220 */ /* 0x002fe20000400000 */
[----:B------:R-:W-:Y:S02]  /*48f0*/  FSETP.GEU.AND P5, PT, R24, -126, PT ;  /* 0xc2fc00001800780b */ /* 0x000fe40003fae000 */
[----:B------:R-:W-:Y:S01]  /*4900*/  FMNMX R4, R74, R45, !PT ;  /* 0x0000002d4a047209 */ /* 0x000fe20007800000 */
[----:B------:R-:W-:-:S03]  /*4910*/  FFMA R45, R64, UR11, -R105 ;  /* 0x0000000b402d7c23 */ /* 0x000fc60008000869 */
[----:B------:R-:W-:Y:S01]  /*4920*/  @!P6 FMUL R25, R25, 0.5 ;  /* 0x3f0000001919e820 */ /* 0x000fe20000400000 */
[----:B---3--:R-:W-:Y:S01]  /*4930*/  @!P2 FMUL R22, R22, R22 ;  /* 0x000000161616a220 */ /* 0x008fe20000400000 */
[----:B------:R-:W-:Y:S02]  /*4940*/  FSETP.GEU.AND P2, PT, R28, -126, PT ;  /* 0xc2fc00001c00780b */ /* 0x000fe40003f4e000 */
[----:B------:R-:W-:Y:S02]  /*4950*/  FMNMX R49, R75, R4, !PT ;  /* 0x000000044b317209 */ /* 0x000fe40007800000 */
[----:B------:R-:W1:Y:S01]  /*4960*/  MUFU.EX2 R25, R25 ;  /* 0x0000001900197308 */ /* 0x000e620000000800 */
[----:B------:R-:W-:Y:S01]  /*4970*/  @!P5 FMUL R24, R24, 0.5 ;  /* 0x3f0000001818d820 */ /* 0x000fe20000400000 */
[----:B------:R-:W-:Y:S01]  /*4980*/  FMNMX R4, R78, R49, !PT ;  /* 0x000000314e047209 */ /* 0x000fe20007800000 */
[----:B--2---:R-:W-:Y:S01]  /*4990*/  @!P3 FMUL R23, R23, R23 ;  /* 0x000000171717b220 */ /* 0x004fe20000400000 */
[----:B------:R-:W-:-:S02]  /*49a0*/  FSETP.GEU.AND P3, PT, R29, -126, PT ;  /* 0xc2fc00001d00780b */ /* 0x000fc40003f6e000 */
[----:B------:R-:W-:Y:S02]  /*49b0*/  FMNMX R49, R79, R4, !PT ;  /* 0x000000044f317209 */ /* 0x000fe40007800000 */
[----:B------:R-:W2:Y:S01]  /*49c0*/  MUFU.EX2 R24, R24 ;  /* 0x0000001800187308 */ /* 0x000ea20000000800 */
[----:B------:R-:W-:Y:S01]  /*49d0*/  @!P2 FMUL R28, R28, 0.5 ;  /* 0x3f0000001c1ca820 */ /* 0x000fe20000400000 */
[----:B------:R-:W-:-:S04]  /*49e0*/  FMNMX R4, R82, R49, !PT ;  /* 0x0000003152047209 */ /* 0x000fc80007800000 */
[----:B------:R-:W-:Y:S02]  /*49f0*/  FMNMX R49, R83, R4, !PT ;  /* 0x0000000453317209 */ /* 0x000fe40007800000 */
[----:B------:R-:W3:Y:S01]  /*4a00*/  MUFU.EX2 R28, R28 ;  /* 0x0000001c001c7308 */ /* 0x000ee20000000800 */
[----:B------:R-:W-:Y:S01]  /*4a10*/  @!P3 FMUL R29, R29, 0.5 ;  /* 0x3f0000001d1db820 */ /* 0x000fe20000400000 */
[----:B-1----:R-:W-:Y:S01]  /*4a20*/  @!P6 FMUL R25, R25, R25 ;  /* 0x000000191919e220 */ /* 0x002fe20000400000 */
[----:B------:R-:W-:Y:S02]  /*4a30*/  FSETP.GEU.AND P6, PT, R32, -126, PT ;  /* 0xc2fc00002000780b */ /* 0x000fe40003fce000 */
[----:B------:R-:W-:-:S03]  /*4a40*/  FMNMX R4, R86, R49, !PT ;  /* 0x0000003156047209 */ /* 0x000fc60007800000 */
[----:B------:R-:W1:Y:S01]  /*4a50*/  MUFU.EX2 R29, R29 ;  /* 0x0000001d001d7308 */ /* 0x000e620000000800 */
[----:B--2---:R-:W-:Y:S01]  /*4a60*/  @!P5 FMUL R24, R24, R24 ;  /* 0x000000181818d220 */ /* 0x004fe20000400000 */
[----:B------:R-:W-:Y:S02]  /*4a70*/  FSETP.GEU.AND P5, PT, R33, -126, PT ;  /* 0xc2fc00002100780b */ /* 0x000fe40003fae000 */
[----:B------:R-:W-:-:S04]  /*4a80*/  FMNMX R4, R87, R4, !PT ;  /* 0x0000000457047209 */ /* 0x000fc80007800000 */
[----:B------:R-:W-:Y:S01]  /*4a90*/  @!P6 FMUL R32, R32, 0.5 ;  /* 0x3f0000002020e820 */ /* 0x000fe20000400000 */
[----:B---3--:R-:W-:Y:S01]  /*4aa0*/  @!P2 FMUL R28, R28, R28 ;  /* 0x0000001c1c1ca220 */ /* 0x008fe20000400000 */
[----:B------:R-:W-:Y:S01]  /*4ab0*/  FSETP.GEU.AND P2, PT, R37, -126, PT ;  /* 0xc2fc00002500780b */ /* 0x000fe20003f4e000 */
[----:B------:R-:W2:Y:S03]  /*4ac0*/  SHFL.BFLY PT, R53, R4, 0x1, 0x1f ;  /* 0x0c201f0004357f89 */ /* 0x000ea600000e0000 */
[----:B------:R-:W3:Y:S01]  /*4ad0*/  MUFU.EX2 R32, R32 ;  /* 0x0000002000207308 */ /* 0x000ee20000000800 */
[----:B------:R-:W-:Y:S01]  /*4ae0*/  @!P5 FMUL R33, R33, 0.5 ;  /* 0x3f0000002121d820 */ /* 0x000fe20000400000 */
[----:B-1----:R-:W-:Y:S01]  /*4af0*/  @!P3 FMUL R29, R29, R29 ;  /* 0x0000001d1d1db220 */ /* 0x002fe20000400000 */
[----:B------:R-:W-:-:S05]  /*4b00*/  FSETP.GEU.AND P3, PT, R41, -126, PT ;  /* 0xc2fc00002900780b */ /* 0x000fca0003f6e000 */
[----:B------:R-:W1:Y:S01]  /*4b10*/  MUFU.EX2 R33, R33 ;  /* 0x0000002100217308 */ /* 0x000e620000000800 */
[----:B------:R-:W-:-:S07]  /*4b20*/  @!P2 FMUL R37, R37, 0.5 ;  /* 0x3f0000002525a820 */ /* 0x000fce0000400000 */
[----:B------:R-:W4:Y:S01]  /*4b30*/  MUFU.EX2 R37, R37 ;  /* 0x0000002500257308 */ /* 0x000f220000000800 */
[----:B------:R-:W-:Y:S01]  /*4b40*/  @!P3 FMUL R41, R41, 0.5 ;  /* 0x3f0000002929b820 */ /* 0x000fe20000400000 */
[----:B---3--:R-:W-:Y:S01]  /*4b50*/  @!P6 FMUL R32, R32, R32 ;  /* 0x000000202020e220 */ /* 0x008fe20000400000 */
[----:B------:R-:W-:Y:S02]  /*4b60*/  FSETP.GEU.AND P6, PT, R36, -126, PT ;  /* 0xc2fc00002400780b */ /* 0x000fe40003fce000 */
[----:B--2---:R-:W-:-:S03]  /*4b70*/  FMNMX R4, R4, R53, !PT ;  /* 0x0000003504047209 */ /* 0x004fc60007800000 */
[----:B------:R-:W2:Y:S01]  /*4b80*/  MUFU.EX2 R41, R41 ;  /* 0x0000002900297308 */ /* 0x000ea20000000800 */
[----:B-1----:R-:W-:Y:S01]  /*4b90*/  @!P5 FMUL R33, R33, R33 ;  /* 0x000000212121d220 */ /* 0x002fe20000400000 */
[----:B------:R-:W-:Y:S01]  /*4ba0*/  FSETP.GEU.AND P5, PT, R45, -126, PT ;  /* 0xc2fc00002d00780b */ /* 0x000fe20003fae000 */
[----:B------:R-:W1:Y:S05]  /*4bb0*/  SHFL.BFLY PT, R65, R4, 0x2, 0x1f ;  /* 0x0c401f0004417f89 */ /* 0x000e6a00000e0000 */
[----:B------:R-:W-:Y:S01]  /*4bc0*/  @!P6 FMUL R36, R36, 0.5 ;  /* 0x3f0000002424e820 */ /* 0x000fe20000400000 */
[----:B----4-:R-:W-:Y:S01]  /*4bd0*/  @!P2 FMUL R37, R37, R37 ;  /* 0x000000252525a220 */ /* 0x010fe20000400000 */
[----:B------:R-:W-:-:S04]  /*4be0*/  FSETP.GEU.AND P2, PT, R68, -126, PT ;  /* 0xc2fc00004400780b */ /* 0x000fc80003f4e000 */
[----:B------:R-:W3:Y:S01]  /*4bf0*/  MUFU.EX2 R36, R36 ;  /* 0x0000002400247308 */ /* 0x000ee20000000800 */
[----:B------:R-:W-:Y:S01]  /*4c00*/  @!P5 FMUL R45, R45, 0.5 ;  /* 0x3f0000002d2dd820 */ /* 0x000fe20000400000 */
[----:B--2---:R-:W-:Y:S01]  /*4c10*/  @!P3 FMUL R41, R41, R41 ;  /* 0x000000292929b220 */ /* 0x004fe20000400000 */
[----:B------:R-:W-:-:S05]  /*4c20*/  FSETP.GEU.AND P3, PT, R40, -126, PT ;  /* 0xc2fc00002800780b */ /* 0x000fca0003f6e000 */
[----:B------:R-:W2:Y:S01]  /*4c30*/  MUFU.EX2 R45, R45 ;  /* 0x0000002d002d7308 */ /* 0x000ea20000000800 */
[----:B------:R-:W-:Y:S01]  /*4c40*/  @!P2 FMUL R68, R68, 0.5 ;  /* 0x3f0000004444a820 */ /* 0x000fe20000400000 */
[----:B-1----:R-:W-:-:S06]  /*4c50*/  FMNMX R4, R4, R65, !PT ;  /* 0x0000004104047209 */ /* 0x002fcc0007800000 */
[----:B------:R-:W1:Y:S01]  /*4c60*/  MUFU.EX2 R49, R68 ;  /* 0x0000004400317308 */ /* 0x000e620000000800 */
[----:B------:R-:W-:Y:S01]  /*4c70*/  @!P3 FMUL R40, R40, 0.5 ;  /* 0x3f0000002828b820 */ /* 0x000fe20000400000 */
[----:B---3--:R-:W-:Y:S01]  /*4c80*/  @!P6 FMUL R36, R36, R36 ;  /* 0x000000242424e220 */ /* 0x008fe20000400000 */
[----:B------:R-:W-:-:S05]  /*4c90*/  FSETP.GEU.AND P6, PT, R44, -126, PT ;  /* 0xc2fc00002c00780b */ /* 0x000fca0003fce000 */
[----:B------:R-:W3:Y:S01]  /*4ca0*/  MUFU.EX2 R40, R40 ;  /* 0x0000002800287308 */ /* 0x000ee20000000800 */
[----:B--2---:R-:W-:Y:S01]  /*4cb0*/  @!P5 FMUL R45, R45, R45 ;  /* 0x0000002d2d2dd220 */ /* 0x004fe20000400000 */
[----:B------:R-:W-:-:S06]  /*4cc0*/  FSETP.GEU.AND P5, PT, R72, -126, PT ;  /* 0xc2fc00004800780b */ /* 0x000fcc0003fae000 */
[----:B------:R-:W-:Y:S01]  /*4cd0*/  @!P6 FMUL R44, R44, 0.5 ;  /* 0x3f0000002c2ce820 */ /* 0x000fe20000400000 */
[----:B-1----:R-:W-:Y:S01]  /*4ce0*/  @!P2 FMUL R49, R49, R49 ;  /* 0x000000313131a220 */ /* 0x002fe20000400000 */
[----:B------:R-:W-:-:S04]  /*4cf0*/  FSETP.GEU.AND P2, PT, R76, -126, PT ;  /* 0xc2fc00004c00780b */ /* 0x000fc80003f4e000 */
[----:B------:R-:W1:Y:S01]  /*4d00*/  MUFU.EX2 R44, R44 ;  /* 0x0000002c002c7308 */ /* 0x000e620000000800 */
[----:B------:R-:W-:Y:S01]  /*4d10*/  @!P5 FMUL R72, R72, 0.5 ;  /* 0x3f0000004848d820 */ /* 0x000fe20000400000 */
[----:B---3--:R-:W-:Y:S01]  /*4d20*/  @!P3 FMUL R40, R40, R40 ;  /* 0x000000282828b220 */ /* 0x008fe20000400000 */
[----:B------:R-:W-:-:S05]  /*4d30*/  FSETP.GEU.AND P3, PT, R48, -126, PT ;  /* 0xc2fc00003000780b */ /* 0x000fca0003f6e000 */
[----:B------:R-:W2:Y:S01]  /*4d40*/  MUFU.EX2 R53, R72 ;  /* 0x0000004800357308 */ /* 0x000ea20000000800 */
[----:B------:R-:W-:-:S07]  /*4d50*/  @!P2 FMUL R76, R76, 0.5 ;  /* 0x3f0000004c4ca820 */ /* 0x000fce0000400000 */
[----:B------:R-:W3:Y:S01]  /*4d60*/  MUFU.EX2 R57, R76 ;  /* 0x0000004c00397308 */ /* 0x000ee20000000800 */
[----:B------:R-:W-:Y:S01]  /*4d70*/  @!P3 FMUL R48, R48, 0.5 ;  /* 0x3f0000003030b820 */ /* 0x000fe20000400000 */
[----:B-1----:R-:W-:Y:S01]  /*4d80*/  @!P6 FMUL R44, R44, R44 ;  /* 0x0000002c2c2ce220 */ /* 0x002fe20000400000 */
[----:B------:R-:W-:-:S05]  /*4d90*/  FSETP.GEU.AND P6, PT, R81, -126, PT ;  /* 0xc2fc00005100780b */ /* 0x000fca0003fce000 */
[----:B------:R-:W1:Y:S01]  /*4da0*/  MUFU.EX2 R48, R48 ;  /* 0x0000003000307308 */ /* 0x000e620000000800 */
[----:B--2---:R-:W-:Y:S01]  /*4db0*/  @!P5 FMUL R53, R53, R53 ;  /* 0x000000353535d220 */ /* 0x004fe20000400000 */
[----:B------:R-:W-:-:S06]  /*4dc0*/  FSETP.GEU.AND P5, PT, R61, -126, PT ;  /* 0xc2fc00003d00780b */ /* 0x000fcc0003fae000 */
[----:B------:R-:W-:Y:S01]  /*4dd0*/  @!P6 FMUL R81, R81, 0.5 ;  /* 0x3f0000005151e820 */ /* 0x000fe20000400000 */
[----:B---3--:R-:W-:Y:S01]  /*4de0*/  @!P2 FMUL R57, R57, R57 ;  /* 0x000000393939a220 */ /* 0x008fe20000400000 */
[C---:B------:R-:W-:Y:S02]  /*4df0*/  FSETP.NEU.AND P2, PT, R4.reuse, -INF , PT ;  /* 0xff8000000400780b */ /* 0x040fe40003f4d000 */
[----:B------:R-:W2:Y:S02]  /*4e00*/  MUFU.EX2 R52, R81 ;  /* 0x0000005100347308 */ /* 0x000ea40000000800 */
[----:B------:R-:W-:Y:S01]  /*4e10*/  FSEL R76, R4, RZ, P2 ;  /* 0x000000ff044c7208 */ /* 0x000fe20001000000 */
[----:B------:R-:W-:Y:S01]  /*4e20*/  @!P5 FMUL R61, R61, 0.5 ;  /* 0x3f0000003d3dd820 */ /* 0x000fe20000400000 */
[----:B------:R-:W-:Y:S01]  /*4e30*/  FSETP.GEU.AND P2, PT, R84, -126, PT ;  /* 0xc2fc00005400780b */ /* 0x000fe20003f4e000 */
[----:B-1----:R-:W-:Y:S01]  /*4e40*/  @!P3 FMUL R48, R48, R48 ;  /* 0x000000303030b220 */ /* 0x002fe20000400000 */
[----:B------:R-:W-:Y:S01]  /*4e50*/  FSETP.GEU.AND P3, PT, R85, -126, PT ;  /* 0xc2fc00005500780b */ /* 0x000fe20003f6e000 */
[C---:B------:R-:W-:Y:S01]  /*4e60*/  FMUL R77, R76.reuse, UR11 ;  /* 0x0000000b4c4d7c20 */ /* 0x040fe20008400000 */
[----:B------:R-:W-:-:S01]  /*4e70*/  FADD R13, -R76, R11 ;  /* 0x0000000b4c0d7221 */ /* 0x000fc20000000100 */
[----:B------:R-:W1:Y:S02]  /*4e80*/  MUFU.EX2 R61, R61 ;  /* 0x0000003d003d7308 */ /* 0x000e640000000800 */
[----:B------:R-:W-:-:S01]  /*4e90*/  FFMA R64, R27, UR11, -R77 ;  /* 0x0000000b1b407c23 */ /* 0x000fc2000800084d */
[--C-:B------:R-:W-:Y:S01]  /*4ea0*/  FFMA R26, R26, UR11, -R77.reuse ;  /* 0x0000000b1a1a7c23 */ /* 0x100fe2000800084d */
[----:B------:R-:W-:-:S01]  /*4eb0*/  FFMA R30, R30, UR11, -R77 ;  /* 0x0000000b1e1e7c23 */ /* 0x000fc2000800084d */
[--C-:B------:R-:W-:Y:S01]  /*4ec0*/  FFMA R31, R31, UR11, -R77.reuse ;  /* 0x0000000b1f1f7c23 */ /* 0x100fe2000800084d */
[----:B------:R-:W-:-:S01]  /*4ed0*/  FFMA R35, R35, UR11, -R77 ;  /* 0x0000000b23237c23 */ /* 0x000fc2000800084d */
[--C-:B------:R-:W-:Y:S01]  /*4ee0*/  FFMA R34, R34, UR11, -R77.reuse ;  /* 0x0000000b22227c23 */ /* 0x100fe2000800084d */
[----:B------:R-:W-:Y:S01]  /*4ef0*/  @!P2 FMUL R84, R84, 0.5 ;  /* 0x3f0000005454a820 */ /* 0x000fe20000400000 */
[----:B--2---:R-:W-:Y:S01]  /*4f00*/  @!P6 FMUL R52, R52, R52 ;  /* 0x000000343434e220 */ /* 0x004fe20000400000 */
[----:B------:R-:W-:Y:S01]  /*4f10*/  @!P3 FMUL R85, R85, 0.5 ;  /* 0x3f0000005555b820 */ /* 0x000fe20000400000 */
[----:B------:R-:W-:Y:S01]  /*4f20*/  FSETP.GEU.AND P6, PT, R64, -126, PT ;  /* 0xc2fc00004000780b */ /* 0x000fe20003fce000 */
[----:B------:R-:W2:Y:S01]  /*4f30*/  MUFU.EX2 R65, R84 ;  /* 0x0000005400417308 */ /* 0x000ea20000000800 */
[----:B------:R-:W-:-:S01]  /*4f40*/  FFMA R38, R38, UR11, -R77 ;  /* 0x0000000b26267c23 */ /* 0x000fc2000800084d */
[--C-:B------:R-:W-:Y:S01]  /*4f50*/  FFMA R39, R39, UR11, -R77.reuse ;  /* 0x0000000b27277c23 */ /* 0x100fe2000800084d */
[----:B------:R-:W-:-:S01]  /*4f60*/  FFMA R43, R43, UR11, -R77 ;  /* 0x0000000b2b2b7c23 */ /* 0x000fc2000800084d */
[--C-:B------:R-:W-:Y:S01]  /*4f70*/  FFMA R42, R42, UR11, -R77.reuse ;  /* 0x0000000b2a2a7c23 */ /* 0x100fe2000800084d */
[----:B-1----:R-:W-:Y:S01]  /*4f80*/  @!P5 FMUL R61, R61, R61 ;  /* 0x0000003d3d3dd220 */ /* 0x002fe20000400000 */
[----:B------:R-:W-:Y:S01]  /*4f90*/  FSETP.GEU.AND P5, PT, R26, -126, PT ;  /* 0xc2fc00001a00780b */ /* 0x000fe20003fae000 */
[----:B------:R-:W-:-:S01]  /*4fa0*/  FFMA R73, R46, UR11, -R77 ;  /* 0x0000000b2e497c23 */ /* 0x000fc2000800084d */
[----:B------:R-:W1:Y:S01]  /*4fb0*/  MUFU.EX2 R60, R85 ;  /* 0x00000055003c7308 */ /* 0x000e620000000800 */
[----:B------:R-:W-:-:S01]  /*4fc0*/  FFMA R47, R47, UR11, -R77 ;  /* 0x0000000b2f2f7c23 */ /* 0x000fc2000800084d */
[--C-:B------:R-:W-:Y:S01]  /*4fd0*/  FFMA R51, R51, UR11, -R77.reuse ;  /* 0x0000000b33337c23 */ /* 0x100fe2000800084d */
[----:B------:R-:W-:-:S01]  /*4fe0*/  FFMA R58, R58, UR11, -R77 ;  /* 0x0000000b3a3a7c23 */ /* 0x000fc2000800084d */
[----:B------:R-:W-:Y:S01]  /*4ff0*/  @!P6 FMUL R64, R64, 0.5 ;  /* 0x3f0000004040e820 */ /* 0x000fe20000400000 */
[----:B------:R-:W-:-:S01]  /*5000*/  FFMA R62, R62, UR11, -R77 ;  /* 0x0000000b3e3e7c23 */ /* 0x000fc2000800084d */
[--C-:B------:R-:W-:Y:S01]  /*5010*/  FFMA R66, R66, UR11, -R77.reuse ;  /* 0x0000000b42427c23 */ /* 0x100fe2000800084d */
[----:B------:R-:W-:-:S01]  /*5020*/  FFMA R70, R70, UR11, -R77 ;  /* 0x0000000b46467c23 */ /* 0x000fc2000800084d */
[----:B------:R-:W3:Y:S01]  /*5030*/  MUFU.EX2 R27, R64 ;  /* 0x00000040001b7308 */ /* 0x000ee20000000800 */
[----:B--2---:R-:W-:Y:S01]  /*5040*/  @!P2 FMUL R65, R65, R65 ;  /* 0x000000414141a220 */ /* 0x004fe20000400000 */
[----:B------:R-:W-:Y:S01]  /*5050*/  FSETP.GEU.AND P2, PT, R30, -126, PT ;  /* 0xc2fc00001e00780b */ /* 0x000fe20003f4e000 */
[----:B------:R-:W-:Y:S01]  /*5060*/  @!P5 FMUL R26, R26, 0.5 ;  /* 0x3f0000001a1ad820 */ /* 0x000fe20000400000 */
[--C-:B------:R-:W-:Y:S01]  /*5070*/  FFMA R74, R74, UR11, -R77.reuse ;  /* 0x0000000b4a4a7c23 */ /* 0x100fe2000800084d */
[----:B------:R-:W-:-:S01]  /*5080*/  FFMA R75, R75, UR11, -R77 ;  /* 0x0000000b4b4b7c23 */ /* 0x000fc2000800084d */
[--C-:B------:R-:W-:Y:S01]  /*5090*/  FFMA R83, R83, UR11, -R77.reuse ;  /* 0x0000000b53537c23 */ /* 0x100fe2000800084d */
[----:B------:R-:W-:-:S01]  /*50a0*/  FFMA R86, R86, UR11, -R77 ;  /* 0x0000000b56567c23 */ /* 0x000fc2000800084d */
[----:B------:R-:W2:Y:S01]  /*50b0*/  MUFU.EX2 R68, R26 ;  /* 0x0000001a00447308 */ /* 0x000ea20000000800 */
[----:B-1----:R-:W-:Y:S01]  /*50c0*/  @!P3 FMUL R60, R60, R60 ;  /* 0x0000003c3c3cb220 */ /* 0x002fe20000400000 */
[----:B------:R-:W-:Y:S01]  /*50d0*/  FSETP.GEU.AND P3, PT, R31, -126, PT ;  /* 0xc2fc00001f00780b */ /* 0x000fe20003f6e000 */
[----:B------:R-:W-:-:S01]  /*50e0*/  FFMA R87, R87, UR11, -R77 ;  /* 0x0000000b57577c23 */ /* 0x000fc2000800084d */
[----:B------:R-:W-:Y:S01]  /*50f0*/  FADD R76, R28, R65 ;  /* 0x000000411c4c7221 */ /* 0x000fe20000000000 */
[----:B------:R-:W-:Y:S01]  /*5100*/  F2FP.SATFINITE.E4M3.F32.PACK_AB_MERGE_C R65, RZ, R65, RZ ;  /* 0x00000041ff41723e */ /* 0x000fe200048070ff */
[----:B------:R-:W-:Y:S01]  /*5110*/  FMUL R13, R13, UR11 ;  /* 0x0000000b0d0d7c20 */ /* 0x000fe20008400000 */
[----:B------:R-:W-:Y:S01]  /*5120*/  @!P2 FMUL R30, R30, 0.5 ;  /* 0x3f0000001e1ea820 */ /* 0x000fe20000400000 */
[----:B------:R-:W-:Y:S01]  /*5130*/  F2FP.SATFINITE.E4M3.F32.PACK_AB_MERGE_C R28, RZ, R28, RZ ;  /* 0x0000001cff1c723e */ /* 0x000fe200048070ff */
[----:B---3--:R-:W-:Y:S01]  /*5140*/  @!P6 FMUL R27, R27, R27 ;  /* 0x0000001b1b1be220 */ /* 0x008fe20000400000 */
[----:B------:R-:W-:Y:S01]  /*5150*/  FSETP.GEU.AND P6, PT, R35, -126, PT ;  /* 0xc2fc00002300780b */ /* 0x000fe20003fce000 */
[----:B------:R-:W1:Y:S01]  /*5160*/  MUFU.EX2 R56, R30 ;  /* 0x0000001e00387308 */ /* 0x000e620000000800 */
[----:B------:R-:W-:-:S02]  /*5170*/  LOP3.LUT R65, R65, 0xff, RZ, 0xc0, !PT ;  /* 0x000000ff41417812 */ /* 0x000fc400078ec0ff */
[----:B------:R-:W-:Y:S01]  /*5180*/  LOP3.LUT R28, R28, 0xff, RZ, 0xc0, !PT ;  /* 0x000000ff1c1c7812 */ /* 0x000fe200078ec0ff */
[----:B------:R-:W-:Y:S01]  /*5190*/  @!P3 FMUL R31, R31, 0.5 ;  /* 0x3f0000001f1fb820 */ /* 0x000fe20000400000 */
[----:B--2---:R-:W-:Y:S01]  /*51a0*/  @!P5 FMUL R68, R68, R68 ;  /* 0x000000444444d220 */ /* 0x004fe20000400000 */
[----:B------:R-:W-:Y:S02]  /*51b0*/  FSETP.GEU.AND P5, PT, R34, -126, PT ;  /* 0xc2fc00002200780b */ /* 0x000fe40003fae000 */
[----:B------:R-:W2:Y:S04]  /*51c0*/  MUFU.EX2 R26, R31 ;  /* 0x0000001f001a7308 */ /* 0x000ea80000000800 */
[----:B------:R-:W-:-:S04]  /*51d0*/  @!P6 FMUL R35, R35, 0.5 ;  /* 0x3f0000002323e820 */ /* 0x000fc80000400000 */
[----:B------:R-:W3:Y:S01]  /*51e0*/  MUFU.EX2 R30, R35 ;  /* 0x00000023001e7308 */ /* 0x000ee20000000800 */
[----:B-1----:R-:W-:Y:S01]  /*51f0*/  @!P2 FMUL R56, R56, R56 ;  /* 0x000000383838a220 */ /* 0x002fe20000400000 */
[----:B------:R-:W-:Y:S01]  /*5200*/  FSETP.GEU.AND P2, PT, R38, -126, PT ;  /* 0xc2fc00002600780b */ /* 0x000fe20003f4e000 */
[----:B------:R-:W-:-:S05]  /*5210*/  @!P5 FMUL R34, R34, 0.5 ;  /* 0x3f0000002222d820 */ /* 0x000fca0000400000 */
[----:B------:R-:W1:Y:S01]  /*5220*/  MUFU.EX2 R64, R34 ;  /* 0x0000002200407308 */ /* 0x000e620000000800 */
[----:B--2---:R-:W-:Y:S01]  /*5230*/  @!P3 FMUL R26, R26, R26 ;  /* 0x0000001a1a1ab220 */ /* 0x004fe20000400000 */
[----:B------:R-:W-:-:S05]  /*5240*/  FSETP.GEU.AND P3, PT, R39, -126, PT ;  /* 0xc2fc00002700780b */ /* 0x000fca0003f6e000 */
[----:B------:R-:W-:Y:S01]  /*5250*/  @!P2 FMUL R38, R38, 0.5 ;  /* 0x3f0000002626a820 */ /* 0x000fe20000400000 */
[----:B---3--:R-:W-:Y:S01]  /*5260*/  @!P6 FMUL R30, R30, R30 ;  /* 0x0000001e1e1ee220 */ /* 0x008fe20000400000 */
[----:B------:R-:W-:Y:S02]  /*5270*/  FSETP.GEU.AND P6, PT, R43, -126, PT ;  /* 0xc2fc00002b00780b */ /* 0x000fe40003fce000 */
[----:B------:R-:W2:Y:S04]  /*5280*/  MUFU.EX2 R69, R38 ;  /* 0x0000002600457308 */ /* 0x000ea80000000800 */
[----:B------:R-:W-:Y:S01]  /*5290*/  @!P3 FMUL R39, R39, 0.5 ;  /* 0x3f0000002727b820 */ /* 0x000fe20000400000 */
[----:B-1----:R-:W-:Y:S01]  /*52a0*/  @!P5 FMUL R64, R64, R64 ;  /* 0x000000404040d220 */ /* 0x002fe20000400000 */
[----:B------:R-:W-:-:S02]  /*52b0*/  FSETP.GEU.AND P5, PT, R42, -126, PT ;  /* 0xc2fc00002a00780b */ /* 0x000fc40003fae000 */
[----:B------:R1:W3:Y:S03]  /*52c0*/  MUFU.EX2 R31, R39 ;  /* 0x00000027001f7308 */ /* 0x0002e60000000800 */
[----:B------:R-:W-:-:S05]  /*52d0*/  @!P6 FMUL R43, R43, 0.5 ;  /* 0x3f0000002b2be820 */ /* 0x000fca0000400000 */
[----:B------:R4:W5:Y:S01]  /*52e0*/  MUFU.EX2 R34, R43 ;  /* 0x0000002b00227308 */ /* 0x0009620000000800 */
[----:B--2---:R-:W-:Y:S01]  /*52f0*/  @!P2 FMUL R69, R69, R69 ;  /* 0x000000454545a220 */ /* 0x004fe20000400000 */
[----:B------:R-:W-:Y:S01]  /*5300*/  FSETP.GEU.AND P2, PT, R73, -126, PT ;  /* 0xc2fc00004900780b */ /* 0x000fe20003f4e000 */
[----:B-1----:R-:W-:-:S01]  /*5310*/  FFMA R39, R50, UR11, -R77 ;  /* 0x0000000b32277c23 */ /* 0x002fc2000800084d */
[----:B------:R-:W-:-:S04]  /*5320*/  @!P5 FMUL R42, R42, 0.5 ;  /* 0x3f0000002a2ad820 */ /* 0x000fc80000400000 */
[----:B------:R1:W2:Y:S01]  /*5330*/  MUFU.EX2 R72, R42 ;  /* 0x0000002a00487308 */ /* 0x0002a20000000800 */
[----:B---3--:R-:W-:Y:S01]  /*5340*/  @!P3 FMUL R31, R31, R31 ;  /* 0x0000001f1f1fb220 */ /* 0x008fe20000400000 */
[----:B------:R-:W-:Y:S01]  /*5350*/  FSETP.GEU.AND P3, PT, R47, -126, PT ;  /* 0xc2fc00002f00780b */ /* 0x000fe20003f6e000 */
[----:B----4-:R-:W-:-:S04]  /*5360*/  FFMA R43, R55, UR11, -R77 ;  /* 0x0000000b372b7c23 */ /* 0x010fc8000800084d */
[----:B------:R-:W-:Y:S01]  /*5370*/  @!P2 FMUL R73, R73, 0.5 ;  /* 0x3f0000004949a820 */ /* 0x000fe20000400000 */
[----:B-----5:R-:W-:Y:S01]  /*5380*/  @!P6 FMUL R34, R34, R34 ;  /* 0x000000222222e220 */ /* 0x020fe20000400000 */
[----:B------:R-:W-:Y:S02]  /*5390*/  FSETP.GEU.AND P6, PT, R51, -126, PT ;  /* 0xc2fc00003300780b */ /* 0x000fe40003fce000 */
[----:B------:R3:W4:Y:S01]  /*53a0*/  MUFU.EX2 R46, R73 ;  /* 0x00000049002e7308 */ /* 0x0007220000000800 */
[----:B-1----:R-:W-:-:S03]  /*53b0*/  FFMA R42, R54, UR11, -R77 ;  /* 0x0000000b362a7c23 */ /* 0x002fc6000800084d */
[----:B------:R-:W-:Y:S01]  /*53c0*/  @!P3 FMUL R47, R47, 0.5 ;  /* 0x3f0000002f2fb820 */ /* 0x000fe20000400000 */
[----:B--2---:R-:W-:Y:S01]  /*53d0*/  @!P5 FMUL R72, R72, R72 ;  /* 0x000000484848d220 */ /* 0x004fe20000400000 */
[----:B------:R-:W-:Y:S02]  /*53e0*/  FSETP.GEU.AND P5, PT, R39, -126, PT ;  /* 0xc2fc00002700780b */ /* 0x000fe40003fae000 */
[----:B------:R1:W2:Y:S01]  /*53f0*/  MUFU.EX2 R35, R47 ;  /* 0x0000002f00237308 */ /* 0x0002a20000000800 */
[----:B---3--:R-:W-:-:S02]  /*5400*/  FFMA R73, R78, UR11, -R77 ;  /* 0x0000000b4e497c23 */ /* 0x008fc4000800084d */
[----:B------:R-:W-:-:S05]  /*5410*/  @!P6 FMUL R51, R51, 0.5 ;  /* 0x3f0000003333e820 */ /* 0x000fca0000400000 */
[----:B------:R3:W5:Y:S01]  /*5420*/  MUFU.EX2 R38, R51 ;  /* 0x0000003300267308 */ /* 0x0007620000000800 */
[----:B----4-:R-:W-:Y:S01]  /*5430*/  @!P2 FMUL R46, R46, R46 ;  /* 0x0000002e2e2ea220 */ /* 0x010fe20000400000 */
[----:B------:R-:W-:Y:S01]  /*5440*/  FSETP.GEU.AND P2, PT, R42, -126, PT ;  /* 0xc2fc00002a00780b */ /* 0x000fe20003f4e000 */
[----:B-1----:R-:W-:-:S01]  /*5450*/  FFMA R47, R59, UR11, -R77 ;  /* 0x0000000b3b2f7c23 */ /* 0x002fc2000800084d */
[----:B------:R-:W-:-:S04]  /*5460*/  @!P5 FMUL R39, R39, 0.5 ;  /* 0x3f0000002727d820 */ /* 0x000fc80000400000 */
[----:B------:R-:W1:Y:S01]  /*5470*/  MUFU.EX2 R50, R39 ;  /* 0x0000002700327308 */ /* 0x000e620000000800 */
[----:B--2---:R-:W-:Y:S01]  /*5480*/  @!P3 FMUL R35, R35, R35 ;  /* 0x000000232323b220 */ /* 0x004fe20000400000 */
[----:B------:R-:W-:Y:S01]  /*5490*/  FSETP.GEU.AND P3, PT, R43, -126, PT ;  /* 0xc2fc00002b00780b */ /* 0x000fe20003f6e000 */
[----:B---3--:R-:W-:-:S04]  /*54a0*/  FFMA R51, R63, UR11, -R77 ;  /* 0x0000000b3f337c23 */ /* 0x008fc8000800084d */
[----:B------:R-:W-:Y:S01]  /*54b0*/  @!P2 FMUL R42, R42, 0.5 ;  /* 0x3f0000002a2aa820 */ /* 0x000fe20000400000 */
[----:B-----5:R-:W-:Y:S01]  /*54c0*/  @!P6 FMUL R38, R38, R38 ;  /* 0x000000262626e220 */ /* 0x020fe20000400000 */
[----:B------:R-:W-:Y:S02]  /*54d0*/  FSETP.GEU.AND P6, PT, R47, -126, PT ;  /* 0xc2fc00002f00780b */ /* 0x000fe40003fce000 */
[----:B------:R-:W2:Y:S04]  /*54e0*/  MUFU.EX2 R54, R42 ;  /* 0x0000002a00367308 */ /* 0x000ea80000000800 */
[----:B------:R-:W-:Y:S01]  /*54f0*/  @!P3 FMUL R43, R43, 0.5 ;  /* 0x3f0000002b2bb820 */ /* 0x000fe20000400000 */
[----:B-1----:R-:W-:Y:S01]  /*5500*/  @!P5 FMUL R50, R50, R50 ;  /* 0x000000323232d220 */ /* 0x002fe20000400000 */
[----:B------:R-:W-:-:S02]  /*5510*/  FSETP.GEU.AND P5, PT, R58, -126, PT ;  /* 0xc2fc00003a00780b */ /* 0x000fc40003fae000 */
[----:B------:R-:W1:Y:S03]  /*5520*/  MUFU.EX2 R39, R43 ;  /* 0x0000002b00277308 */ /* 0x000e660000000800 */
[----:B------:R-:W-:-:S05]  /*5530*/  @!P6 FMUL R47, R47, 0.5 ;  /* 0x3f0000002f2fe820 */ /* 0x000fca0000400000 */
[----:B------:R-:W3:Y:S01]  /*5540*/  MUFU.EX2 R42, R47 ;  /* 0x0000002f002a7308 */ /* 0x000ee20000000800 */
[----:B--2---:R-:W-:Y:S01]  /*5550*/  @!P2 FMUL R54, R54, R54 ;  /* 0x000000363636a220 */ /* 0x004fe20000400000 */
[----:B------:R-:W-:Y:S01]  /*5560*/  FSETP.GEU.AND P2, PT, R62, -126, PT ;  /* 0xc2fc00003e00780b */ /* 0x000fe20003f4e000 */
[----:B------:R-:W-:-:S05]  /*5570*/  @!P5 FMUL R58, R58, 0.5 ;  /* 0x3f0000003a3ad820 */ /* 0x000fca0000400000 */
[----:B------:R2:W4:Y:S01]  /*5580*/  MUFU.EX2 R55, R58 ;  /* 0x0000003a00377308 */ /* 0x0005220000000800 */
[----:B-1----:R-:W-:Y:S01]  /*5590*/  @!P3 FMUL R39, R39, R39 ;  /* 0x000000272727b220 */ /* 0x002fe20000400000 */
[----:B------:R-:W-:-:S05]  /*55a0*/  FSETP.GEU.AND P3, PT, R51, -126, PT ;  /* 0xc2fc00003300780b */ /* 0x000fca0003f6e000 */
[----:B------:R-:W-:Y:S01]  /*55b0*/  @!P2 FMUL R62, R62, 0.5 ;  /* 0x3f0000003e3ea820 */ /* 0x000fe20000400000 */
[----:B--2---:R-:W-:-:S01]  /*55c0*/  FFMA R58, R67, UR11, -R77 ;  /* 0x0000000b433a7c23 */ /* 0x004fc2000800084d */
[----:B---3--:R-:W-:Y:S02]  /*55d0*/  @!P6 FMUL R42, R42, R42 ;  /* 0x0000002a2a2ae220 */ /* 0x008fe40000400000 */
[----:B------:R1:W2:Y:S02]  /*55e0*/  MUFU.EX2 R59, R62 ;  /* 0x0000003e003b7308 */ /* 0x0002a40000000800 */
[----:B------:R-:W-:Y:S02]  /*55f0*/  FSETP.GEU.AND P6, PT, R58, -126, PT ;  /* 0xc2fc00003a00780b */ /* 0x000fe40003fce000 */
[----:B------:R-:W-:Y:S01]  /*5600*/  @!P3 FMUL R51, R51, 0.5 ;  /* 0x3f0000003333b820 */ /* 0x000fe20000400000 */
[----:B----4-:R-:W-:Y:S01]  /*5610*/  @!P5 FMUL R55, R55, R55 ;  /* 0x000000373737d220 */ /* 0x010fe20000400000 */
[----:B------:R-:W-:-:S02]  /*5620*/  FSETP.GEU.AND P5, PT, R66, -126, PT ;  /* 0xc2fc00004200780b */ /* 0x000fc40003fae000 */
[----:B------:R-:W3:Y:S01]  /*5630*/  MUFU.EX2 R43, R51 ;  /* 0x00000033002b7308 */ /* 0x000ee20000000800 */
[----:B-1----:R-:W-:-:S01]  /*5640*/  FFMA R62, R82, UR11, -R77 ;  /* 0x0000000b523e7c23 */ /* 0x002fc2000800084d */
[----:B------:R-:W-:Y:S01]  /*5650*/  FFMA R82, R79, UR11, -R77 ;  /* 0x0000000b4f527c23 */ /* 0x000fe2000800084d */
[----:B------:R-:W-:-:S01]  /*5660*/  FADD R79, R25, R52 ;  /* 0x00000034194f7221 */ /* 0x000fc20000000000 */
[----:B------:R-:W-:Y:S02]  /*5670*/  F2FP.SATFINITE.E4M3.F32.PACK_AB_MERGE_C R25, RZ, R25, RZ ;  /* 0x00000019ff19723e */ /* 0x000fe400048070ff */
[----:B------:R-:W-:Y:S01]  /*5680*/  F2FP.SATFINITE.E4M3.F32.PACK_AB_MERGE_C R52, RZ, R52, RZ ;  /* 0x00000034ff34723e */ /* 0x000fe200048070ff */
[----:B------:R-:W-:Y:S01]  /*5690*/  @!P6 FMUL R58, R58, 0.5 ;  /* 0x3f0000003a3ae820 */ /* 0x000fe20000400000 */
[----:B--2---:R-:W-:Y:S01]  /*56a0*/  @!P2 FMUL R59, R59, R59 ;  /* 0x0000003b3b3ba220 */ /* 0x004fe20000400000 */
[----:B------:R-:W-:Y:S02]  /*56b0*/  FSETP.GEU.AND P2, PT, R70, -126, PT ;  /* 0xc2fc00004600780b */ /* 0x000fe40003f4e000 */
[----:B------:R1:W2:Y:S01]  /*56c0*/  MUFU.EX2 R47, R58 ;  /* 0x0000003a002f7308 */ /* 0x0002a20000000800 */
[----:B------:R-:W-:Y:S01]  /*56d0*/  @!P5 FMUL R66, R66, 0.5 ;  /* 0x3f0000004242d820 */ /* 0x000fe20000400000 */
[----:B------:R-:W-:-:S02]  /*56e0*/  LOP3.LUT R25, R25, 0xffff, RZ, 0xc0, !PT ;  /* 0x0000ffff19197812 */ /* 0x000fc400078ec0ff */
[----:B------:R-:W-:Y:S01]  /*56f0*/  LOP3.LUT R52, R52, 0xffff, RZ, 0xc0, !PT ;  /* 0x0000ffff34347812 */ /* 0x000fe200078ec0ff */
[----:B---3--:R-:W-:Y:S01]  /*5700*/  @!P3 FMUL R43, R43, R43 ;  /* 0x0000002b2b2bb220 */ /* 0x008fe20000400000 */
[----:B------:R-:W-:Y:S02]  /*5710*/  FSETP.GEU.AND P3, PT, R74, -126, PT ;  /* 0xc2fc00004a00780b */ /* 0x000fe40003f6e000 */
[----:B------:R-:W3:Y:S01]  /*5720*/  MUFU.EX2 R63, R66 ;  /* 0x00000042003f7308 */ /* 0x000ee20000000800 */
[----:B-1----:R-:W-:-:S01]  /*5730*/  FADD R58, R10, R33 ;  /* 0x000000210a3a7221 */ /* 0x002fc20000000000 */
[----:B------:R-:W-:Y:S01]  /*5740*/  F2FP.SATFINITE.E4M3.F32.PACK_AB_MERGE_C R10, RZ, R10, RZ ;  /* 0x0000000aff0a723e */ /* 0x000fe200048070ff */
[----:B------:R-:W-:Y:S01]  /*5750*/  @!P2 FMUL R70, R70, 0.5 ;  /* 0x3f0000004646a820 */ /* 0x000fe20000400000 */
[----:B------:R-:W-:Y:S02]  /*5760*/  F2FP.SATFINITE.E4M3.F32.PACK_AB_MERGE_C R33, RZ, R33, RZ ;  /* 0x00000021ff21723e */ /* 0x000fe400048070ff */
[----:B------:R-:W-:-:S02]  /*5770*/  LOP3.LUT R10, R10, 0xff, RZ, 0xc0, !PT ;  /* 0x000000ff0a0a7812 */ /* 0x000fc400078ec0ff */
[----:B------:R1:W4:Y:S01]  /*5780*/  MUFU.EX2 R66, R70 ;  /* 0x0000004600427308 */ /* 0x0003220000000800 */
[----:B--2---:R-:W-:Y:S01]  /*5790*/  @!P6 FMUL R47, R47, R47 ;  /* 0x0000002f2f2fe220 */ /* 0x004fe20000400000 */
[----:B------:R-:W-:Y:S01]  /*57a0*/  FSETP.GEU.AND P6, PT, R73, -126, PT ;  /* 0xc2fc00004900780b */ /* 0x000fe20003fce000 */
[----:B------:R-:W-:Y:S01]  /*57b0*/  @!P3 FMUL R74, R74, 0.5 ;  /* 0x3f0000004a4ab820 */ /* 0x000fe20000400000 */
[----:B------:R-:W-:-:S04]  /*57c0*/  LOP3.LUT R33, R33, 0xff, RZ, 0xc0, !PT ;  /* 0x000000ff21217812 */ /* 0x000fc800078ec0ff */
[----:B------:R2:W5:Y:S01]  /*57d0*/  MUFU.EX2 R67, R74 ;  /* 0x0000004a00437308 */ /* 0x0005620000000800 */
[----:B---3--:R-:W-:Y:S01]  /*57e0*/  @!P5 FMUL R63, R63, R63 ;  /* 0x0000003f3f3fd220 */ /* 0x008fe20000400000 */
[----:B------:R-:W-:Y:S01]  /*57f0*/  FSETP.GEU.AND P5, PT, R75, -126, PT ;  /* 0xc2fc00004b00780b */ /* 0x000fe20003fae000 */
[----:B-1----:R-:W-:-:S01]  /*5800*/  FADD R70, R16, R45 ;  /* 0x0000002d10467221 */ /* 0x002fc20000000000 */
[----:B------:R-:W-:Y:S01]  /*5810*/  F2FP.SATFINITE.E4M3.F32.PACK_AB_MERGE_C R16, RZ, R16, RZ ;  /* 0x00000010ff10723e */ /* 0x000fe200048070ff */
[----:B------:R-:W-:-:S01]  /*5820*/  FADD R84, R64, R63 ;  /* 0x0000003f40547221 */ /* 0x000fc20000000000 */
[----:B------:R-:W-:Y:S01]  /*5830*/  F2FP.SATFINITE.E4M3.F32.PACK_AB_MERGE_C R64, RZ, R64, RZ ;  /* 0x00000040ff40723e */ /* 0x000fe200048070ff */
[----:B------:R-:W-:Y:S01]  /*5840*/  @!P6 FMUL R73, R73, 0.5 ;  /* 0x3f0000004949e820 */ /* 0x000fe20000400000 */
[----:B------:R-:W-:Y:S01]  /*5850*/  LOP3.LUT R16, R16, 0xff, RZ, 0xc0, !PT ;  /* 0x000000ff10107812 */ /* 0x000fe200078ec0ff */
[----:B----4-:R-:W-:Y:S01]  /*5860*/  @!P2 FMUL R66, R66, R66 ;  /* 0x000000424242a220 */ /* 0x010fe20000400000 */
[----:B------:R-:W-:Y:S01]  /*5870*/  FSETP.GEU.AND P2, PT, R62, -126, PT ;  /* 0xc2fc00003e00780b */ /* 0x000fe20003f4e000 */
[----:B--2---:R-:W-:-:S01]  /*5880*/  FFMA R74, R71, UR11, -R77 ;  /* 0x0000000b474a7c23 */ /* 0x004fc2000800084d */
[----:B------:R-:W-:Y:S01]  /*5890*/  FADD R77, R24, R61 ;  /* 0x0000003d184d7221 */ /* 0x000fe20000000000 */
[----:B------:R-:W1:Y:S01]  /*58a0*/  MUFU.EX2 R73, R73 ;  /* 0x0000004900497308 */ /* 0x000e620000000800 */
[----:B------:R-:W-:Y:S01]  /*58b0*/  F2FP.SATFINITE.E4M3.F32.PACK_AB_MERGE_C R24, RZ, R24, RZ ;  /* 0x00000018ff18723e */ /* 0x000fe200048070ff */
[----:B------:R-:W-:Y:S01]  /*58c0*/  @!P5 FMUL R75, R75, 0.5 ;  /* 0x3f0000004b4bd820 */ /* 0x000fe20000400000 */
[----:B------:R-:W-:Y:S01]  /*58d0*/  F2FP.SATFINITE.E4M3.F32.PACK_AB_MERGE_C R45, RZ, R45, RZ ;  /* 0x0000002dff2d723e */ /* 0x000fe200048070ff */
[----:B-----5:R-:W-:Y:S01]  /*58e0*/  @!P3 FMUL R67, R67, R67 ;  /* 0x000000434343b220 */ /* 0x020fe20000400000 */
[----:B------:R-:W-:-:S02]  /*58f0*/  FSETP.GEU.AND P3, PT, R83, -126, PT ;  /* 0xc2fc00005300780b */ /* 0x000fc40003f6e000 */
[----:B------:R-:W-:Y:S01]  /*5900*/  LOP3.LUT R24, R24, 0xff, RZ, 0xc0, !PT ;  /* 0x000000ff18187812 */ /* 0x000fe200078ec0ff */
[----:B------:R2:W3:Y:S01]  /*5910*/  MUFU.EX2 R51, R75 ;  /* 0x0000004b00337308 */ /* 0x0004e20000000800 */
[----:B------:R-:W-:-:S01]  /*5920*/  FADD R105, R72, R67 ;  /* 0x0000004348697221 */ /* 0x000fc20000000000 */
[----:B------:R-:W-:Y:S01]  /*5930*/  @!P2 FMUL R62, R62, 0.5 ;  /* 0x3f0000003e3ea820 */ /* 0x000fe20000400000 */
[----:B------:R-:W-:Y:S02]  /*5940*/  F2FP.SATFINITE.E4M3.F32.PACK_AB_MERGE_C R72, RZ, R72, RZ ;  /* 0x00000048ff48723e */ /* 0x000fe400048070ff */
[----:B------:R-:W-:Y:S02]  /*5950*/  PRMT R24, R25, 0x7604, R24 ;  /* 0x0000760419187816 */ /* 0x000fe40000000018 */
[----:B------:R-:W-:Y:S01]  /*5960*/  F2FP.SATFINITE.E4M3.F32.PACK_AB_MERGE_C R61, RZ, R61, RZ ;  /* 0x0000003dff3d723e */ /* 0x000fe200048070ff */
[----:B------:R4:W5:Y:S01]  /*5970*/  MUFU.EX2 R71, R62 ;  /* 0x0000003e00477308 */ /* 0x0009620000000800 */
[----:B-1----:R-:W-:Y:S01]  /*5980*/  @!P6 FMUL R73, R73, R73 ;  /* 0x000000494949e220 */ /* 0x002fe20000400000 */
[----:B------:R-:W-:Y:S01]  /*5990*/  @!P3 FMUL R83, R83, 0.5 ;  /* 0x3f0000005353b820 */ /* 0x000fe20000400000 */
[----:B------:R-:W-:Y:S01]  /*59a0*/  FSETP.GEU.AND P6, PT, R82, -126, PT ;  /* 0xc2fc00005200780b */ /* 0x000fe20003fce000 */
[----:B--2---:R-:W-:Y:S01]  /*59b0*/  FADD R75, R20, R53 ;  /* 0x00000035144b7221 */ /* 0x004fe20000000000 */
[----:B------:R-:W-:-:S02]  /*59c0*/  F2FP.SATFINITE.E4M3.F32.PACK_AB_MERGE_C R20, RZ, R20, RZ ;  /* 0x00000014ff14723e */ /* 0x000fc400048070ff */
[----:B------:R-:W-:Y:S01]  /*59d0*/  F2FP.SATFINITE.E4M3.F32.PACK_AB_MERGE_C R53, RZ, R53, RZ ;  /* 0x00000035ff35723e */ /* 0x000fe200048070ff */
[----:B------:R1:W2:Y:S01]  /*59e0*/  MUFU.EX2 R11, R83 ;  /* 0x00000053000b7308 */ /* 0x0002a20000000800 */
[----:B----4-:R-:W-:-:S01]  /*59f0*/  FADD R62, R15, R32 ;  /* 0x000000200f3e7221 */ /* 0x010fc20000000000 */
[----:B---3--:R-:W-:Y:S01]  /*5a00*/  @!P5 FMUL R51, R51, R51 ;  /* 0x000000333333d220 */ /* 0x008fe20000400000 */
[----:B------:R-:W-:Y:S01]  /*5a10*/  F2FP.SATFINITE.E4M3.F32.PACK_AB_MERGE_C R15, RZ, R15, RZ ;  /* 0x0000000fff0f723e */ /* 0x000fe200048070ff */
[----:B------:R-:W-:Y:S01]  /*5a20*/  FADD R78, R58, R75 ;  /* 0x0000004b3a4e7221 */ /* 0x000fe20000000000 */
[----:B------:R-:W-:Y:S01]  /*5a30*/  FSETP.GEU.AND P5, PT, R74, -126, PT ;  /* 0xc2fc00004a00780b */ /* 0x000fe20003fae000 */
[----:B------:R-:W-:Y:S01]  /*5a40*/  FADD R75, R21, R44 ;  /* 0x0000002c154b7221 */ /* 0x000fe20000000000 */
[----:B------:R-:W-:Y:S01]  /*5a50*/  LOP3.LUT R15, R15, 0xffff, RZ, 0xc0, !PT ;  /* 0x0000ffff0f0f7812 */ /* 0x000fe200078ec0ff */
[----:B------:R-:W-:Y:S01]  /*5a60*/  @!P6 FMUL R82, R82, 0.5 ;  /* 0x3f0000005252e820 */ /* 0x000fe20000400000 */
[----:B-1----:R-:W-:-:S01]  /*5a70*/  FADD R83, R70, R77 ;  /* 0x0000004d46537221 */ /* 0x002fc20000000000 */
[----:B-----5:R-:W-:Y:S01]  /*5a80*/  @!P2 FMUL R71, R71, R71 ;  /* 0x000000474747a220 */ /* 0x020fe20000400000 */
[----:B------:R-:W-:-:S01]  /*5a90*/  FADD R70, R12, R37 ;  /* 0x000000250c467221 */ /* 0x000fc20000000000 */
[----:B------:R-:W-:Y:S01]  /*5aa0*/  FADD R77, R22, R57 ;  /* 0x00000039164d7221 */ /* 0x000fe20000000000 */
[----:B------:R-:W-:Y:S01]  /*5ab0*/  FSETP.GEU.AND P2, PT, R86, -126, PT ;  /* 0xc2fc00005600780b */ /* 0x000fe20003f4e000 */
[----:B------:R-:W-:Y:S01]  /*5ac0*/  FADD R80, R62, R75 ;  /* 0x0000004b3e507221 */ /* 0x000fe20000000000 */
[----:B------:R-:W-:Y:S01]  /*5ad0*/  F2FP.SATFINITE.E4M3.F32.PACK_AB_MERGE_C R12, RZ, R12, RZ ;  /* 0x0000000cff0c723e */ /* 0x000fe200048070ff */
[----:B------:R-:W-:Y:S01]  /*5ae0*/  FADD R81, R70, R77 ;  /* 0x0000004d46517221 */ /* 0x000fe20000000000 */
[----:B--2---:R-:W-:Y:S01]  /*5af0*/  @!P3 FMUL R11, R11, R11 ;  /* 0x0000000b0b0bb220 */ /* 0x004fe20000400000 */
[----:B------:R-:W-:Y:S01]  /*5b00*/  FADD R70, R14, R41 ;  /* 0x000000290e467221 */ /* 0x000fe20000000000 */
[----:B------:R-:W-:Y:S01]  /*5b10*/  FSETP.GEU.AND P3, PT, R87, -126, PT ;  /* 0xc2fc00005700780b */ /* 0x000fe20003f6e000 */
[----:B------:R1:W-:Y:S01]  /*5b20*/  MUFU.EX2 R62, R82 ;  /* 0x00000052003e7308 */ /* 0x0003e20000000800 */
[----:B------:R-:W-:Y:S01]  /*5b30*/  F2FP.SATFINITE.E4M3.F32.PACK_AB_MERGE_C R14, RZ, R14, RZ ;  /* 0x0000000eff0e723e */ /* 0x000fe200048070ff */
[----:B------:R-:W-:Y:S01]  /*5b40*/  FADD R75, R18, R49 ;  /* 0x00000031124b7221 */ /* 0x000fe20000000000 */
[----:B------:R-:W-:Y:S01]  /*5b50*/  PRMT R10, R15, 0x7604, R10 ;  /* 0x000076040f0a7816 */ /* 0x000fe2000000000a */
[----:B------:R-:W-:Y:S01]  /*5b60*/  @!P5 FMUL R74, R74, 0.5 ;  /* 0x3f0000004a4ad820 */ /* 0x000fe20000400000 */
[----:B------:R-:W-:Y:S01]  /*5b70*/  LOP3.LUT R12, R12, 0xff, RZ, 0xc0, !PT ;  /* 0x000000ff0c0c7812 */ /* 0x000fe200078ec0ff */
[----:B------:R-:W-:Y:S01]  /*5b80*/  @!P2 FMUL R86, R86, 0.5 ;  /* 0x3f0000005656a820 */ /* 0x000fe20000400000 */
[----:B------:R-:W-:Y:S01]  /*5b90*/  LOP3.LUT R15, R14, 0xffff, RZ, 0xc0, !PT ;  /* 0x0000ffff0e0f7812 */ /* 0x000fe200078ec0ff */
[----:B------:R-:W-:Y:S01]  /*5ba0*/  FADD R76, R75, R76 ;  /* 0x0000004c4b4c7221 */ /* 0x000fe20000000000 */
[----:B-1----:R-:W-:-:S01]  /*5bb0*/  FADD R82, R68, R55 ;  /* 0x0000003744527221 */ /* 0x002fc20000000000 */
[----:B------:R-:W-:Y:S01]  /*5bc0*/  F2FP.SATFINITE.E4M3.F32.PACK_AB_MERGE_C R68, RZ, R68, RZ ;  /* 0x00000044ff44723e */ /* 0x000fe200048070ff */
[----:B------:R-:W1:Y:S01]  /*5bd0*/  MUFU.EX2 R75, R86 ;  /* 0x00000056004b7308 */ /* 0x000e620000000800 */
[----:B------:R-:W-:Y:S01]  /*5be0*/  PRMT R12, R15, 0x7604, R12 ;  /* 0x000076040f0c7816 */ /* 0x000fe2000000000c */
[----:B------:R-:W-:Y:S01]  /*5bf0*/  FADD R108, R82, R105 ;  /* 0x00000069526c7221 */ /* 0x000fe20000000000 */
[----:B------:R-:W-:-:S01]  /*5c00*/  FADD R82, R56, R59 ;  /* 0x0000003b38527221 */ /* 0x000fc20000000000 */
[----:B------:R-:W-:Y:S01]  /*5c10*/  IMAD.U32 R15, R68, 0x10000, RZ ;  /* 0x00010000440f7824 */ /* 0x000fe200078e00ff */
[----:B------:R-:W-:Y:S01]  /*5c20*/  F2FP.SATFINITE.E4M3.F32.PACK_AB_MERGE_C R56, RZ, R56, RZ ;  /* 0x00000038ff38723e */ /* 0x000fe200048070ff */
[----:B------:R-:W-:Y:S01]  /*5c30*/  FADD R77, R23, R48 ;  /* 0x00000030174d7221 */ /* 0x000fe20000000000 */
[----:B------:R-:W-:Y:S01]  /*5c40*/  @!P3 FMUL R87, R87, 0.5 ;  /* 0x3f0000005757b820 */ /* 0x000fe20000400000 */
[----:B------:R2:W-:Y:S01]  /*5c50*/  MUFU.EX2 R58, R74 ;  /* 0x0000004a003a7308 */ /* 0x0005e20000000800 */
[----:B------:R-:W-:Y:S01]  /*5c60*/  F2FP.SATFINITE.E4M3.F32.PACK_AB_MERGE_C R21, RZ, R21, RZ ;  /* 0x00000015ff15723e */ /* 0x000fe200048070ff */
[----:B------:R-:W-:Y:S01]  /*5c70*/  FADD R77, R70, R77 ;  /* 0x0000004d464d7221 */ /* 0x000fe20000000000 */
[----:B------:R-:W-:Y:S01]  /*5c80*/  LOP3.LUT R10, R10, 0xff0000, R15, 0xf8, !PT ;  /* 0x00ff00000a0a7812 */ /* 0x000fe200078ef80f */
[----:B------:R-:W-:Y:S01]  /*5c90*/  IMAD.U32 R15, R56, 0x10000, RZ ;  /* 0x00010000380f7824 */ /* 0x000fe200078e00ff */
[----:B------:R-:W-:Y:S01]  /*5ca0*/  LOP3.LUT R20, R20, 0xff, RZ, 0xc0, !PT ;  /* 0x000000ff14147812 */ /* 0x000fe200078ec0ff */
[----:B------:R-:W-:Y:S01]  /*5cb0*/  FADD R105, R46, R73 ;  /* 0x000000492e697221 */ /* 0x000fe20000000000 */
[----:B------:R-:W-:Y:S01]  /*5cc0*/  LOP3.LUT R21, R21, 0xffff, RZ, 0xc0, !PT ;  /* 0x0000ffff15157812 */ /* 0x000fe200078ec0ff */
[----:B------:R3:W4:Y:S01]  /*5cd0*/  MUFU.EX2 R70, R87 ;  /* 0x0000005700467308 */ /* 0x0007220000000800 */
[----:B--2---:R-:W-:-:S01]  /*5ce0*/  FADD R74, R17, R36 ;  /* 0x00000024114a7221 */ /* 0x004fc20000000000 */
[----:B------:R-:W-:Y:S01]  /*5cf0*/  F2FP.SATFINITE.E4M3.F32.PACK_AB_MERGE_C R22, RZ, R22, RZ ;  /* 0x00000016ff16723e */ /* 0x000fe200048070ff */
[----:B------:R-:W-:-:S01]  /*5d00*/  FADD R106, R34, R51 ;  /* 0x00000033226a7221 */ /* 0x000fc20000000000 */
[----:B------:R-:W-:Y:S01]  /*5d10*/  F2FP.SATFINITE.E4M3.F32.PACK_AB_MERGE_C R23, RZ, R23, RZ ;  /* 0x00000017ff17723e */ /* 0x000fe200048070ff */
[----:B------:R-:W-:-:S01]  /*5d20*/  FADD R85, R74, R79 ;  /* 0x0000004f4a557221 */ /* 0x000fc20000000000 */
[----:B------:R-:W-:Y:S01]  /*5d30*/  FADD R74, R19, R40 ;  /* 0x00000028134a7221 */ /* 0x000fe20000000000 */
[----:B------:R-:W-:-:S01]  /*5d40*/  FADD R79, R29, R60 ;  /* 0x0000003c1d4f7221 */ /* 0x000fc20000000000 */
[----:B------:R-:W-:Y:S01]  /*5d50*/  LOP3.LUT R12, R12, 0xff0000, R15, 0xf8, !PT ;  /* 0x00ff00000c0c7812 */ /* 0x000fe200078ef80f */
[----:B------:R-:W-:Y:S01]  /*5d60*/  IMAD.U32 R15, R72, 0x10000, RZ ;  /* 0x00010000480f7824 */ /* 0x000fe200078e00ff */
[----:B------:R-:W-:Y:S01]  /*5d70*/  PRMT R20, R21, 0x7604, R20 ;  /* 0x0000760415147816 */ /* 0x000fe20000000014 */
[----:B------:R-:W-:-:S01]  /*5d80*/  FADD R74, R74, R79 ;  /* 0x0000004f4a4a7221 */ /* 0x000fc20000000000 */
[----:B------:R-:W-:Y:S01]  /*5d90*/  F2FP.SATFINITE.E4M3.F32.PACK_AB_MERGE_C R46, RZ, R46, RZ ;  /* 0x0000002eff2e723e */ /* 0x000fe200048070ff */
[----:B------:R-:W-:-:S01]  /*5da0*/  FADD R79, R27, R42 ;  /* 0x0000002a1b4f7221 */ /* 0x000fc20000000000 */
[----:B------:R-:W-:Y:S01]  /*5db0*/  F2FP.SATFINITE.E4M3.F32.PACK_AB_MERGE_C R17, RZ, R17, RZ ;  /* 0x00000011ff11723e */ /* 0x000fe200048070ff */
[----:B------:R-:W-:-:S01]  /*5dc0*/  FADD R105, R82, R105 ;  /* 0x0000006952697221 */ /* 0x000fc20000000000 */
[----:B------:R-:W-:Y:S01]  /*5dd0*/  LOP3.LUT R22, R22, 0xff, RZ, 0xc0, !PT ;  /* 0x000000ff16167812 */ /* 0x000fe200078ec0ff */
[----:B------:R-:W-:-:S01]  /*5de0*/  FADD R82, R69, R66 ;  /* 0x0000004245527221 */ /* 0x000fc20000000000 */
[----:B------:R-:W-:Y:S01]  /*5df0*/  LOP3.LUT R23, R23, 0xffff, RZ, 0xc0, !PT ;  /* 0x0000ffff17177812 */ /* 0x000fe200078ec0ff */
[----:B------:R-:W-:-:S01]  /*5e00*/  FADD R106, R79, R106 ;  /* 0x0000006a4f6a7221 */ /* 0x000fc20000000000 */
[----:B------:R-:W-:Y:S01]  /*5e10*/  F2FP.SATFINITE.E4M3.F32.PACK_AB_MERGE_C R49, RZ, R49, RZ ;  /* 0x00000031ff31723e */ /* 0x000fe200048070ff */
[----:B-1----:R-:W-:Y:S01]  /*5e20*/  @!P2 FMUL R75, R75, R75 ;  /* 0x0000004b4b4ba220 */ /* 0x002fe20000400000 */
[----:B------:R-:W-:Y:S01]  /*5e30*/  F2FP.SATFINITE.E4M3.F32.PACK_AB_MERGE_C R40, RZ, R40, RZ ;  /* 0x00000028ff28723e */ /* 0x000fe200048070ff */
[----:B------:R-:W-:-:S01]  /*5e40*/  FADD R79, R26, R43 ;  /* 0x0000002b1a4f7221 */ /* 0x000fc20000000000 */
[----:B------:R-:W-:Y:S01]  /*5e50*/  LOP3.LUT R20, R20, 0xff0000, R15, 0xf8, !PT ;  /* 0x00ff000014147812 */ /* 0x000fe200078ef80f */
[----:B------:R-:W-:Y:S01]  /*5e60*/  IMAD.U32 R15, R46, 0x10000, RZ ;  /* 0x000100002e0f7824 */ /* 0x000fe200078e00ff */
[----:B------:R-:W-:Y:S01]  /*5e70*/  LOP3.LUT R17, R17, 0xffff, RZ, 0xc0, !PT ;  /* 0x0000ffff11117812 */ /* 0x000fe200078ec0ff */
[----:B------:R-:W-:-:S01]  /*5e80*/  FADD R107, R50, R71 ;  /* 0x00000047326b7221 */ /* 0x000fc20000000000 */
[----:B------:R-:W-:Y:S01]  /*5e90*/  PRMT R22, R23, 0x7604, R22 ;  /* 0x0000760417167816 */ /* 0x000fe20000000016 */
[----:B------:R-:W-:-:S01]  /*5ea0*/  FADD R86, R30, R47 ;  /* 0x0000002f1e567221 */ /* 0x000fc20000000000 */
[----:B------:R-:W-:Y:S01]  /*5eb0*/  F2FP.SATFINITE.E4M3.F32.PACK_AB_MERGE_C R66, RZ, R66, RZ ;  /* 0x00000042ff42723e */ /* 0x000fe200048070ff */
[----:B------:R-:W-:-:S01]  /*5ec0*/  FADD R109, R38, R11 ;  /* 0x0000000b266d7221 */ /* 0x000fc20000000000 */
[----:B------:R-:W-:Y:S01]  /*5ed0*/  LOP3.LUT R49, R49, 0xff, RZ, 0xc0, !PT ;  /* 0x000000ff31317812 */ /* 0x000fe200078ec0ff */
[----:B---3--:R-:W-:-:S01]  /*5ee0*/  FADD R87, R54, R75 ;  /* 0x0000004b36577221 */ /* 0x008fc20000000000 */
[----:B------:R-:W-:Y:S01]  /*5ef0*/  LOP3.LUT R40, R40, 0xffff, RZ, 0xc0, !PT ;  /* 0x0000ffff28287812 */ /* 0x000fe200078ec0ff */
[----:B----4-:R-:W-:Y:S01]  /*5f00*/  @!P3 FMUL R70, R70, R70 ;  /* 0x000000464646b220 */ /* 0x010fe20000400000 */
[----:B------:R-:W-:Y:S01]  /*5f10*/  F2FP.SATFINITE.E4M3.F32.PACK_AB_MERGE_C R26, RZ, R26, RZ ;  /* 0x0000001aff1a723e */ /* 0x000fe200048070ff */
[----:B------:R-:W-:-:S01]  /*5f20*/  FADD R109, R86, R109 ;  /* 0x0000006d566d7221 */ /* 0x000fc20000000000 */
[----:B------:R-:W-:Y:S01]  /*5f30*/  PRMT R16, R17, 0x7604, R16 ;  /* 0x0000760411107816 */ /* 0x000fe20000000010 */
[----:B------:R-:W-:Y:S01]  /*5f40*/  IMAD.U32 R17, R64, 0x10000, RZ ;  /* 0x0001000040117824 */ /* 0x000fe200078e00ff */
[----:B------:R-:W-:Y:S01]  /*5f50*/  LOP3.LUT R22, R22, 0xff0000, R15, 0xf8, !PT ;  /* 0x00ff000016167812 */ /* 0x000fe200078ef80f */
[----:B------:R-:W-:Y:S01]  /*5f60*/  IMAD.U32 R15, R66, 0x10000, RZ ;  /* 0x00010000420f7824 */ /* 0x000fe200078e00ff */
[----:B------:R-:W-:Y:S01]  /*5f70*/  F2FP.SATFINITE.E4M3.F32.PACK_AB_MERGE_C R50, RZ, R50, RZ ;  /* 0x00000032ff32723e */ /* 0x000fe200048070ff */
[----:B------:R-:W-:Y:S01]  /*5f80*/  @!P6 FMUL R62, R62, R62 ;  /* 0x0000003e3e3ee220 */ /* 0x000fe20000400000 */
[----:B------:R-:W-:Y:S01]  /*5f90*/  F2FP.SATFINITE.E4M3.F32.PACK_AB_MERGE_C R27, RZ, R27, RZ ;  /* 0x0000001bff1b723e */ /* 0x000fe200048070ff */
[----:B------:R-:W-:-:S01]  /*5fa0*/  FADD R86, R82, R87 ;  /* 0x0000005752567221 */ /* 0x000fc20000000000 */
[----:B------:R-:W-:Y:S01]  /*5fb0*/  PRMT R40, R40, 0x7604, R49 ;  /* 0x0000760428287816 */ /* 0x000fe20000000031 */
[----:B------:R-:W-:-:S01]  /*5fc0*/  FADD R87, R39, R70 ;  /* 0x0000004627577221 */ /* 0x000fc20000000000 */
[----:B------:R-:W-:Y:S01]  /*5fd0*/  LOP3.LUT R26, R26, 0xffff, RZ, 0xc0, !PT ;  /* 0x0000ffff1a1a7812 */ /* 0x000fe200078ec0ff */
[----:B------:R-:W-:-:S01]  /*5fe0*/  FADD R107, R84, R107 ;  /* 0x0000006b546b7221 */ /* 0x000fc20000000000 */
[----:B------:R-:W-:Y:S01]  /*5ff0*/  F2FP.SATFINITE.E4M3.F32.PACK_AB_MERGE_C R30, RZ, R30, RZ ;  /* 0x0000001eff1e723e */ /* 0x000fe200048070ff */
[----:B------:R-:W-:Y:S01]  /*6000*/  @!P5 FMUL R58, R58, R58 ;  /* 0x0000003a3a3ad220 */ /* 0x000fe20000400000 */
[----:B------:R-:W-:Y:S01]  /*6010*/  F2FP.SATFINITE.E4M3.F32.PACK_AB_MERGE_C R60, RZ, R60, RZ ;  /* 0x0000003cff3c723e */ /* 0x000fe200048070ff */
[----:B------:R-:W-:-:S01]  /*6020*/  FADD R84, R35, R62 ;  /* 0x0000003e23547221 */ /* 0x000fc20000000000 */
[----:B------:R-:W-:Y:S01]  /*6030*/  LOP3.LUT R16, R16, 0xff0000, R17, 0xf8, !PT ;  /* 0x00ff000010107812 */ /* 0x000fe200078ef811 */
[----:B------:R-:W-:Y:S01]  /*6040*/  IMAD.U32 R17, R50, 0x10000, RZ ;  /* 0x0001000032117824 */ /* 0x000fe200078e00ff */
[----:B------:R-:W-:Y:S01]  /*6050*/  LOP3.LUT R27, R27, 0xffff, RZ, 0xc0, !PT ;  /* 0x0000ffff1b1b7812 */ /* 0x000fe200078ec0ff */
[----:B------:R-:W-:-:S01]  /*6060*/  FADD R82, R31, R58 ;  /* 0x0000003a1f527221 */ /* 0x000fc20000000000 */
[----:B------:R-:W-:Y:S01]  /*6070*/  F2FP.SATFINITE.E4M3.F32.PACK_AB_MERGE_C R18, RZ, R18, RZ ;  /* 0x00000012ff12723e */ /* 0x000fe200048070ff */
[----:B------:R-:W-:-:S01]  /*6080*/  FADD R79, R79, R84 ;  /* 0x000000544f4f7221 */ /* 0x000fc20000000000 */
[----:B------:R-:W-:Y:S01]  /*6090*/  F2FP.SATFINITE.E4M3.F32.PACK_AB_MERGE_C R19, RZ, R19, RZ ;  /* 0x00000013ff13723e */ /* 0x000fe200048070ff */
[----:B------:R-:W-:Y:S01]  /*60a0*/  IMAD.SHL.U32 R27, R27, 0x1000000, RZ ;  /* 0x010000001b1b7824 */ /* 0x000fe200078e00ff */
[----:B------:R-:W-:Y:S01]  /*60b0*/  LOP3.LUT R40, R40, 0xff0000, R15, 0xf8, !PT ;  /* 0x00ff000028287812 */ /* 0x000fe200078ef80f */
[----:B------:R-:W-:Y:S01]  /*60c0*/  IMAD.SHL.U32 R15, R26, 0x1000000, RZ ;  /* 0x010000001a0f7824 */ /* 0x000fe200078e00ff */
[----:B------:R-:W-:Y:S01]  /*60d0*/  F2FP.SATFINITE.E4M3.F32.PACK_AB_MERGE_C R75, RZ, R75, RZ ;  /* 0x0000004bff4b723e */ /* 0x000fe200048070ff */
[----:B------:R-:W-:-:S01]  /*60e0*/  FADD R82, R82, R87 ;  /* 0x0000005752527221 */ /* 0x000fc20000000000 */
[----:B------:R-:W-:Y:S01]  /*60f0*/  LOP3.LUT R30, R30, 0xffff, RZ, 0xc0, !PT ;  /* 0x0000ffff1e1e7812 */ /* 0x000fe200078ec0ff */
[----:B------:R-:W-:-:S01]  /*6100*/  FADD R78, R78, R83 ;  /* 0x000000534e4e7221 */ /* 0x000fc20000000000 */
[----:B------:R-:W-:Y:S01]  /*6110*/  F2FP.SATFINITE.E4M3.F32.PACK_AB_MERGE_C R70, RZ, R70, RZ ;  /* 0x00000046ff46723e */ /* 0x000fe200048070ff */
[----:B------:R-:W-:Y:S01]  /*6120*/  IMAD.U32 R75, R75, 0x10000, RZ ;  /* 0x000100004b4b7824 */ /* 0x000fe200078e00ff */
[----:B------:R-:W-:Y:S01]  /*6130*/  F2FP.SATFINITE.E4M3.F32.PACK_AB_MERGE_C R29, RZ, R29, RZ ;  /* 0x0000001dff1d723e */ /* 0x000fe200048070ff */
[----:B------:R-:W-:-:S01]  /*6140*/  FADD R80, R80, R85 ;  /* 0x0000005550507221 */ /* 0x000fc20000000000 */
[----:B------:R-:W-:Y:S01]  /*6150*/  F2FP.SATFINITE.E4M3.F32.PACK_AB_MERGE_C R32, RZ, R32, RZ ;  /* 0x00000020ff20723e */ /* 0x000fe200048070ff */
[----:B------:R-:W-:-:S01]  /*6160*/  FADD R81, R81, R76 ;  /* 0x0000004c51517221 */ /* 0x000fc20000000000 */
[----:B------:R-:W-:Y:S01]  /*6170*/  F2FP.SATFINITE.E4M3.F32.PACK_AB_MERGE_C R37, RZ, R37, RZ ;  /* 0x00000025ff25723e */ /* 0x000fe200048070ff */
[----:B------:R-:W-:-:S01]  /*6180*/  FADD R77, R77, R74 ;  /* 0x0000004a4d4d7221 */ /* 0x000fc20000000000 */
[----:B------:R-:W-:Y:S01]  /*6190*/  F2FP.SATFINITE.E4M3.F32.PACK_AB_MERGE_C R41, RZ, R41, RZ ;  /* 0x00000029ff29723e */ /* 0x000fe200048070ff */
[----:B------:R-:W-:-:S01]  /*61a0*/  FADD R107, R108, R107 ;  /* 0x0000006b6c6b7221 */ /* 0x000fc20000000000 */
[----:B------:R-:W-:Y:S01]  /*61b0*/  LOP3.LUT R60, R60, 0xffff, RZ, 0xc0, !PT ;  /* 0x0000ffff3c3c7812 */ /* 0x000fe200078ec0ff */
        /* <DEDUP_REMOVED lines=17> */
[----:B------:R-:W-:-:S02]  /*62d0*/  F2FP.SATFINITE.E4M3.F32.PACK_AB_MERGE_C R36, RZ, R36, RZ ;  /* 0x00000024ff24723e */ /* 0x000fc400048070ff */
[----:B------:R-:W-:Y:S02]  /*62e0*/  F2FP.SATFINITE.E4M3.F32.PACK_AB_MERGE_C R55, RZ, R55, RZ ;  /* 0x00000037ff37723e */ /* 0x000fe400048070ff */
[----:B------:R-:W-:Y:S01]  /*62f0*/  LOP3.LUT R24, R24, 0xff0000, R17, 0xf8, !PT ;  /* 0x00ff000018187812 */ /* 0x000fe200078ef811 */
[----:B------:R-:W-:Y:S01]  /*6300*/  IMAD.SHL.U32 R17, R30, 0x1000000, RZ ;  /* 0x010000001e117824 */ /* 0x000fe200078e00ff */
[----:B------:R-:W-:Y:S01]  /*6310*/  F2FP.SATFINITE.E4M3.F32.PACK_AB_MERGE_C R59, RZ, R59, RZ ;  /* 0x0000003bff3b723e */ /* 0x000fe200048070ff */
[----:B------:R-:W-:Y:S01]  /*6320*/  IMAD.U32 R55, R55, 0x10000, RZ ;  /* 0x0001000037377824 */ /* 0x000fe200078e00ff */
[----:B------:R-:W-:Y:S02]  /*6330*/  F2FP.SATFINITE.E4M3.F32.PACK_AB_MERGE_C R42, RZ, R42, RZ ;  /* 0x0000002aff2a723e */ /* 0x000fe400048070ff */
[----:B------:R-:W-:Y:S01]  /*6340*/  F2FP.SATFINITE.E4M3.F32.PACK_AB_MERGE_C R43, RZ, R43, RZ ;  /* 0x0000002bff2b723e */ /* 0x000fe200048070ff */
[----:B------:R-:W-:Y:S01]  /*6350*/  IMAD.U32 R59, R59, 0x10000, RZ ;  /* 0x000100003b3b7824 */ /* 0x000fe200078e00ff */
[----:B------:R-:W-:-:S02]  /*6360*/  LOP3.LUT R70, R70, 0xffff, RZ, 0xc0, !PT ;  /* 0x0000ffff46467812 */ /* 0x000fc400078ec0ff */
[----:B------:R-:W-:Y:S02]  /*6370*/  LOP3.LUT R29, R29, 0xffff, RZ, 0xc0, !PT ;  /* 0x0000ffff1d1d7812 */ /* 0x000fe400078ec0ff */
[----:B------:R-:W-:Y:S02]  /*6380*/  F2FP.SATFINITE.E4M3.F32.PACK_AB_MERGE_C R69, RZ, R69, RZ ;  /* 0x00000045ff45723e */ /* 0x000fe400048070ff */
[----:B------:R-:W-:Y:S02]  /*6390*/  F2FP.SATFINITE.E4M3.F32.PACK_AB_MERGE_C R67, RZ, R67, RZ ;  /* 0x00000043ff43723e */ /* 0x000fe400048070ff */
[----:B------:R-:W-:Y:S01]  /*63a0*/  F2FP.SATFINITE.E4M3.F32.PACK_AB_MERGE_C R73, RZ, R73, RZ ;  /* 0x00000049ff49723e */ /* 0x000fe200048070ff */
[----:B------:R-:W-:Y:S01]  /*63b0*/  IMAD.U32 R69, R69, 0x10000, RZ ;  /* 0x0001000045457824 */ /* 0x000fe200078e00ff */
[----:B------:R-:W-:Y:S01]  /*63c0*/  F2FP.SATFINITE.E4M3.F32.PACK_AB_MERGE_C R31, RZ, R31, RZ ;  /* 0x0000001fff1f723e */ /* 0x000fe200048070ff */
[----:B------:R-:W-:Y:S01]  /*63d0*/  IMAD.U32 R67, R67, 0x10000, RZ ;  /* 0x0001000043437824 */ /* 0x000fe200078e00ff */
[----:B------:R-:W-:Y:S01]  /*63e0*/  LOP3.LUT R15, R12, R15, RZ, 0xfc, !PT ;  /* 0x0000000f0c0f7212 */ /* 0x000fe200078efcff */
[----:B------:R-:W-:Y:S01]  /*63f0*/  IMAD.U32 R73, R73, 0x10000, RZ ;  /* 0x0001000049497824 */ /* 0x000fe200078e00ff */
[----:B------:R-:W-:-:S02]  /*6400*/  F2FP.SATFINITE.E4M3.F32.PACK_AB_MERGE_C R38, RZ, R38, RZ ;  /* 0x00000026ff26723e */ /* 0x000fc400048070ff */
[----:B------:R-:W-:Y:S02]  /*6410*/  F2FP.SATFINITE.E4M3.F32.PACK_AB_MERGE_C R39, RZ, R39, RZ ;  /* 0x00000027ff27723e */ /* 0x000fe400048070ff */
[----:B------:R-:W-:Y:S02]  /*6420*/  F2FP.SATFINITE.E4M3.F32.PACK_AB_MERGE_C R51, RZ, R51, RZ ;  /* 0x00000033ff33723e */ /* 0x000fe400048070ff */
[----:B------:R-:W-:Y:S02]  /*6430*/  F2FP.SATFINITE.E4M3.F32.PACK_AB_MERGE_C R62, RZ, R62, RZ ;  /* 0x0000003eff3e723e */ /* 0x000fe400048070ff */
[----:B------:R-:W-:Y:S02]  /*6440*/  LOP3.LUT R32, R32, 0xffff, RZ, 0xc0, !PT ;  /* 0x0000ffff20207812 */ /* 0x000fe400078ec0ff */
[----:B------:R-:W-:Y:S02]  /*6450*/  LOP3.LUT R37, R37, 0xff, RZ, 0xc0, !PT ;  /* 0x000000ff25257812 */ /* 0x000fe400078ec0ff */
[----:B------:R-:W-:-:S02]  /*6460*/  LOP3.LUT R14, R41, 0xffff, RZ, 0xc0, !PT ;  /* 0x0000ffff290e7812 */ /* 0x000fc400078ec0ff */
[----:B------:R-:W-:Y:S02]  /*6470*/  PRMT R60, R60, 0x7604, R65 ;  /* 0x000076043c3c7816 */ /* 0x000fe40000000041 */
[----:B------:R-:W-:Y:S02]  /*6480*/  F2FP.SATFINITE.E4M3.F32.PACK_AB_MERGE_C R63, RZ, R63, RZ ;  /* 0x0000003fff3f723e */ /* 0x000fe400048070ff */
[----:B------:R-:W-:Y:S02]  /*6490*/  F2FP.SATFINITE.E4M3.F32.PACK_AB_MERGE_C R71, RZ, R71, RZ ;  /* 0x00000047ff47723e */ /* 0x000fe400048070ff */
[----:B------:R-:W-:Y:S01]  /*64a0*/  LOP3.LUT R34, R34, 0xffff, RZ, 0xc0, !PT ;  /* 0x0000ffff22227812 */ /* 0x000fe200078ec0ff */
[----:B------:R-:W-:Y:S01]  /*64b0*/  IMAD.U32 R63, R63, 0x10000, RZ ;  /* 0x000100003f3f7824 */ /* 0x000fe200078e00ff */
[----:B------:R-:W-:Y:S01]  /*64c0*/  LOP3.LUT R35, R35, 0xffff, RZ, 0xc0, !PT ;  /* 0x0000ffff23237812 */ /* 0x000fe200078ec0ff */
[----:B------:R-:W-:Y:S01]  /*64d0*/  IMAD.U32 R71, R71, 0x10000, RZ ;  /* 0x0001000047477824 */ /* 0x000fe200078e00ff */
[----:B------:R-:W-:-:S02]  /*64e0*/  F2FP.SATFINITE.E4M3.F32.PACK_AB_MERGE_C R47, RZ, R47, RZ ;  /* 0x0000002fff2f723e */ /* 0x000fc400048070ff */
[----:B------:R-:W-:Y:S01]  /*64f0*/  F2FP.SATFINITE.E4M3.F32.PACK_AB_MERGE_C R58, RZ, R58, RZ ;  /* 0x0000003aff3a723e */ /* 0x000fe200048070ff */
[----:B------:R-:W-:Y:S01]  /*6500*/  IMAD.SHL.U32 R35, R35, 0x1000000, RZ ;  /* 0x0100000023237824 */ /* 0x000fe200078e00ff */
[----:B------:R-:W-:Y:S02]  /*6510*/  F2FP.SATFINITE.E4M3.F32.PACK_AB_MERGE_C R12, RZ, R11, RZ ;  /* 0x0000000bff0c723e */ /* 0x000fe400048070ff */
[----:B------:R-:W-:Y:S01]  /*6520*/  PRMT R18, R19, 0x7604, R18 ;  /* 0x0000760413127816 */ /* 0x000fe20000000012 */
[----:B------:R-:W-:Y:S01]  /*6530*/  IMAD.U32 R19, R54, 0x10000, RZ ;  /* 0x0001000036137824 */ /* 0x000fe200078e00ff */
[----:B------:R-:W-:Y:S02]  /*6540*/  LOP3.LUT R53, R53, 0xff, RZ, 0xc0, !PT ;  /* 0x000000ff35357812 */ /* 0x000fe400078ec0ff */
[----:B------:R-:W-:Y:S02]  /*6550*/  LOP3.LUT R44, R44, 0xffff, RZ, 0xc0, !PT ;  /* 0x0000ffff2c2c7812 */ /* 0x000fe400078ec0ff */
[----:B------:R-:W-:-:S02]  /*6560*/  LOP3.LUT R57, R57, 0xff, RZ, 0xc0, !PT ;  /* 0x000000ff39397812 */ /* 0x000fc400078ec0ff */
[----:B------:R-:W-:Y:S02]  /*6570*/  LOP3.LUT R48, R48, 0xffff, RZ, 0xc0, !PT ;  /* 0x0000ffff30307812 */ /* 0x000fe400078ec0ff */
[----:B------:R-:W-:Y:S02]  /*6580*/  LOP3.LUT R45, R45, 0xff, RZ, 0xc0, !PT ;  /* 0x000000ff2d2d7812 */ /* 0x000fe400078ec0ff */
[----:B------:R-:W-:Y:S02]  /*6590*/  LOP3.LUT R36, R36, 0xffff, RZ, 0xc0, !PT ;  /* 0x0000ffff24247812 */ /* 0x000fe400078ec0ff */
[----:B------:R-:W-:Y:S02]  /*65a0*/  LOP3.LUT R61, R61, 0xff, RZ, 0xc0, !PT ;  /* 0x000000ff3d3d7812 */ /* 0x000fe400078ec0ff */
[----:B------:R-:W-:Y:S01]  /*65b0*/  LOP3.LUT R10, R10, R27, RZ, 0xfc, !PT ;  /* 0x0000001b0a0a7212 */ /* 0x000fe200078efcff */
[----:B------:R-:W-:Y:S01]  /*65c0*/  IMAD.SHL.U32 R27, R70, 0x1000000, RZ ;  /* 0x01000000461b7824 */ /* 0x000fe200078e00ff */
[----:B------:R-:W-:-:S02]  /*65d0*/  LOP3.LUT R42, R42, 0xffff, RZ, 0xc0, !PT ;  /* 0x0000ffff2a2a7812 */ /* 0x000fc400078ec0ff */
[----:B------:R-:W-:Y:S02]  /*65e0*/  LOP3.LUT R43, R43, 0xffff, RZ, 0xc0, !PT ;  /* 0x0000ffff2b2b7812 */ /* 0x000fe400078ec0ff */
[----:B------:R-:W-:Y:S01]  /*65f0*/  PRMT R28, R29, 0x7604, R28 ;  /* 0x000076041d1c7816 */ /* 0x000fe2000000001c */
[----:B------:R-:W-:Y:S01]  /*6600*/  IMAD.SHL.U32 R21, R42, 0x1000000, RZ ;  /* 0x010000002a157824 */ /* 0x000fe200078e00ff */
[----:B------:R-:W-:Y:S01]  /*6610*/  LOP3.LUT R31, R31, 0xffff, RZ, 0xc0, !PT ;  /* 0x0000ffff1f1f7812 */ /* 0x000fe200078ec0ff */
[----:B------:R-:W-:Y:S01]  /*6620*/  IMAD.SHL.U32 R43, R43, 0x1000000, RZ ;  /* 0x010000002b2b7824 */ /* 0x000fe200078e00ff */
[----:B------:R-:W-:Y:S01]  /*6630*/  LOP3.LUT R38, R38, 0xffff, RZ, 0xc0, !PT ;  /* 0x0000ffff26267812 */ /* 0x000fe200078ec0ff */
[----:B------:R-:W-:Y:S01]  /*6640*/  IMAD.MOV.U32 R29, RZ, RZ, 0x2130 ;  /* 0x00002130ff1d7424 */ /* 0x000fe200078e00ff */
[----:B------:R-:W-:Y:S01]  /*6650*/  LOP3.LUT R39, R39, 0xffff, RZ, 0xc0, !PT ;  /* 0x0000ffff27277812 */ /* 0x000fe200078ec0ff */
[----:B------:R-:W-:Y:S01]  /*6660*/  IMAD.SHL.U32 R31, R31, 0x1000000, RZ ;  /* 0x010000001f1f7824 */ /* 0x000fe200078e00ff */
[----:B------:R-:W-:-:S02]  /*6670*/  LOP3.LUT R51, R51, 0xffff, RZ, 0xc0, !PT ;  /* 0x0000ffff33337812 */ /* 0x000fc400078ec0ff */
[----:B------:R-:W-:Y:S01]  /*6680*/  LOP3.LUT R62, R62, 0xffff, RZ, 0xc0, !PT ;  /* 0x0000ffff3e3e7812 */ /* 0x000fe200078ec0ff */
[----:B------:R-:W-:Y:S01]  /*6690*/  IMAD.SHL.U32 R39, R39, 0x1000000, RZ ;  /* 0x0100000027277824 */ /* 0x000fe200078e00ff */
[----:B------:R-:W-:Y:S01]  /*66a0*/  PRMT R32, R32, 0x7604, R33 ;  /* 0x0000760420207816 */ /* 0x000fe20000000021 */
[----:B------:R-:W-:Y:S01]  /*66b0*/  IMAD.SHL.U32 R51, R51, 0x1000000, RZ ;  /* 0x0100000033337824 */ /* 0x000fe200078e00ff */
[----:B------:R-:W-:Y:S01]  /*66c0*/  PRMT R14, R14, 0x7604, R37 ;  /* 0x000076040e0e7816 */ /* 0x000fe20000000025 */
[----:B------:R-:W-:Y:S01]  /*66d0*/  IMAD.SHL.U32 R11, R62, 0x1000000, RZ ;  /* 0x010000003e0b7824 */ /* 0x000fe200078e00ff */
[----:B------:R-:W-:Y:S02]  /*66e0*/  LOP3.LUT R60, R60, 0xff0000, R75, 0xf8, !PT ;  /* 0x00ff00003c3c7812 */ /* 0x000fe400078ef84b */
[----:B------:R-:W-:Y:S01]  /*66f0*/  LOP3.LUT R16, R16, R17, RZ, 0xfc, !PT ;  /* 0x0000001110107212 */ /* 0x000fe200078efcff */
[----:B------:R-:W-:Y:S01]  /*6700*/  IMAD.SHL.U32 R17, R34, 0x1000000, RZ ;  /* 0x0100000022117824 */ /* 0x000fe200078e00ff */
[----:B------:R-:W-:-:S02]  /*6710*/  LOP3.LUT R47, R47, 0xffff, RZ, 0xc0, !PT ;  /* 0x0000ffff2f2f7812 */ /* 0x000fc400078ec0ff */
[----:B------:R-:W-:Y:S02]  /*6720*/  LOP3.LUT R58, R58, 0xffff, RZ, 0xc0, !PT ;  /* 0x0000ffff3a3a7812 */ /* 0x000fe400078ec0ff */
[----:B------:R-:W-:Y:S01]  /*6730*/  LOP3.LUT R12, R12, 0xffff, RZ, 0xc0, !PT ;  /* 0x0000ffff0c0c7812 */ /* 0x000fe200078ec0ff */
[----:B------:R-:W-:Y:S01]  /*6740*/  IMAD.SHL.U32 R47, R47, 0x1000000, RZ ;  /* 0x010000002f2f7824 */ /* 0x000fe200078e00ff */
[----:B------:R-:W-:Y:S01]  /*6750*/  PRMT R44, R44, 0x7604, R53 ;  /* 0x000076042c2c7816 */ /* 0x000fe20000000035 */
[----:B------:R-:W-:Y:S01]  /*6760*/  IMAD.SHL.U32 R23, R58, 0x1000000, RZ ;  /* 0x010000003a177824 */ /* 0x000fe200078e00ff */
[----:B------:R-:W-:Y:S01]  /*6770*/  PRMT R48, R48, 0x7604, R57 ;  /* 0x0000760430307816 */ /* 0x000fe20000000039 */
[----:B------:R-:W-:Y:S01]  /*6780*/  IMAD.SHL.U32 R25, R12, 0x1000000, RZ ;  /* 0x010000000c197824 */ /* 0x000fe200078e00ff */
[----:B------:R-:W-:Y:S02]  /*6790*/  PRMT R36, R36, 0x7604, R45 ;  /* 0x0000760424247816 */ /* 0x000fe4000000002d */
[----:B------:R-:W-:-:S02]  /*67a0*/  PRMT R52, R52, 0x7604, R61 ;  /* 0x0000760434347816 */ /* 0x000fc4000000003d */
[----:B------:R-:W-:Y:S01]  /*67b0*/  LOP3.LUT R28, R28, 0xff0000, R19, 0xf8, !PT ;  /* 0x00ff00001c1c7812 */ /* 0x000fe200078ef813 */
[----:B------:R-:W-:Y:S01]  /*67c0*/  IMAD.SHL.U32 R19, R38, 0x1000000, RZ ;  /* 0x0100000026137824 */ /* 0x000fe200078e00ff */
[----:B------:R-:W-:Y:S02]  /*67d0*/  LOP3.LUT R32, R32, 0xff0000, R55, 0xf8, !PT ;  /* 0x00ff000020207812 */ /* 0x000fe400078ef837 */
[----:B------:R-:W-:Y:S02]  /*67e0*/  LOP3.LUT R14, R14, 0xff0000, R59, 0xf8, !PT ;  /* 0x00ff00000e0e7812 */ /* 0x000fe400078ef83b */
[----:B------:R-:W-:Y:S02]  /*67f0*/  FSETP.GEU.AND P2, PT, R104, -126, PT ;  /* 0xc2fc00006800780b */ /* 0x000fe40003f4e000 */
[----:B------:R-:W-:Y:S02]  /*6800*/  FSETP.GEU.AND P3, PT, R13, -126, PT ;  /* 0xc2fc00000d00780b */ /* 0x000fe40003f6e000 */
[----:B------:R-:W-:Y:S01]  /*6810*/  LOP3.LUT R60, R60, R27, RZ, 0xfc, !PT ;  /* 0x0000001b3c3c7212 */ /* 0x000fe200078efcff */
[----:B------:R-:W-:Y:S01]  /*6820*/  IMAD.MOV.U32 R27, RZ, RZ, 0x3021 ;  /* 0x00003021ff1b7424 */ /* 0x000fe200078e00ff */
[----:B------:R-:W-:-:S02]  /*6830*/  LOP3.LUT R18, R18, 0xff0000, R69, 0xf8, !PT ;  /* 0x00ff000012127812 */ /* 0x000fc400078ef845 */
[----:B------:R-:W-:Y:S02]  /*6840*/  LOP3.LUT R44, R44, 0xff0000, R67, 0xf8, !PT ;  /* 0x00ff00002c2c7812 */ /* 0x000fe400078ef843 */
[----:B------:R-:W-:Y:S02]  /*6850*/  LOP3.LUT R48, R48, 0xff0000, R73, 0xf8, !PT ;  /* 0x00ff000030307812 */ /* 0x000fe400078ef849 */
[----:B------:R-:W-:Y:S01]  /*6860*/  LOP3.LUT R36, R36, 0xff0000, R63, 0xf8, !PT ;  /* 0x00ff000024247812 */ /* 0x000fe200078ef83f */
[----:B------:R-:W-:Y:S01]  /*6870*/  @!P2 FMUL R104, R104, 0.5 ;  /* 0x3f0000006868a820 */ /* 0x000fe20000400000 */
[----:B------:R-:W-:Y:S01]  /*6880*/  LOP3.LUT R52, R52, 0xff0000, R71, 0xf8, !PT ;  /* 0x00ff000034347812 */ /* 0x000fe200078ef847 */
[----:B------:R-:W-:Y:S01]  /*6890*/  @!P3 FMUL R13, R13, 0.5 ;  /* 0x3f0000000d0db820 */ /* 0x000fe20000400000 */
[----:B------:R-:W-:Y:S02]  /*68a0*/  LOP3.LUT R17, R20, R17, RZ, 0xfc, !PT ;  /* 0x0000001114117212 */ /* 0x000fe400078efcff */
[----:B------:R-:W-:Y:S01]  /*68b0*/  LOP3.LUT R22, R22, R35, RZ, 0xfc, !PT ;  /* 0x0000002316167212 */ /* 0x000fe200078efcff */
[----:B------:R-:W1:Y:S01]  /*68c0*/  MUFU.EX2 R104, R104 ;  /* 0x0000006800687308 */ /* 0x000e620000000800 */
[----:B------:R-:W-:-:S02]  /*68d0*/  LOP3.LUT R21, R32, R21, RZ, 0xfc, !PT ;  /* 0x0000001520157212 */ /* 0x000fc400078efcff */
[----:B------:R-:W-:Y:S02]  /*68e0*/  LOP3.LUT R14, R14, R43, RZ, 0xfc, !PT ;  /* 0x0000002b0e0e7212 */ /* 0x000fe400078efcff */
[----:B------:R-:W-:Y:S02]  /*68f0*/  LOP3.LUT R31, R18, R31, RZ, 0xfc, !PT ;  /* 0x0000001f121f7212 */ /* 0x000fe400078efcff */
[----:B------:R-:W-:Y:S01]  /*6900*/  LOP3.LUT R19, R24, R19, RZ, 0xfc, !PT ;  /* 0x0000001318137212 */ /* 0x000fe200078efcff */
[----:B------:R-:W2:Y:S01]  /*6910*/  MUFU.EX2 R13, R13 ;  /* 0x0000000d000d7308 */ /* 0x000ea20000000800 */
[----:B------:R-:W-:Y:S02]  /*6920*/  LOP3.LUT R28, R28, R39, RZ, 0xfc, !PT ;  /* 0x000000271c1c7212 */ /* 0x000fe400078efcff */
[----:B------:R-:W-:Y:S02]  /*6930*/  LOP3.LUT R44, R44, R51, RZ, 0xfc, !PT ;  /* 0x000000332c2c7212 */ /* 0x000fe400078efcff */
[----:B------:R-:W-:-:S02]  /*6940*/  LOP3.LUT R11, R48, R11, RZ, 0xfc, !PT ;  /* 0x0000000b300b7212 */ /* 0x000fc400078efcff */
[----:B------:R-:W-:Y:S02]  /*6950*/  LOP3.LUT R36, R36, R47, RZ, 0xfc, !PT ;  /* 0x0000002f24247212 */ /* 0x000fe400078efcff */
[----:B------:R-:W-:Y:S01]  /*6960*/  LOP3.LUT R23, R40, R23, RZ, 0xfc, !PT ;  /* 0x0000001728177212 */ /* 0x000fe200078efcff */
[----:B-1----:R-:W-:Y:S01]  /*6970*/  @!P2 FMUL R104, R104, R104 ;  /* 0x000000686868a220 */ /* 0x002fe20000400000 */
[----:B------:R-:W-:Y:S02]  /*6980*/  LOP3.LUT R25, R52, R25, RZ, 0xfc, !PT ;  /* 0x0000001934197212 */ /* 0x000fe400078efcff */
[----:B------:R-:W-:Y:S01]  /*6990*/  SEL R18, R22, R17, P4 ;  /* 0x0000001116127207 */ /* 0x000fe20002000000 */
[----:B------:R-:W-:-:S01]  /*69a0*/  FFMA R7, R104, R7, R77 ;  /* 0x0000000768077223 */ /* 0x000fc2000000004d */
[----:B------:R-:W-:Y:S01]  /*69b0*/  SHF.R.U32.HI R27, RZ, R0, R27 ;  /* 0x00000000ff1b7219 */ /* 0x000fe2000001161b */
[----:B------:R-:W-:Y:S01]  /*69c0*/  FMUL R88, R88, R104 ;  /* 0x0000006858587220 */ /* 0x000fe20000400000 */
[----:B------:R-:W-:Y:S01]  /*69d0*/  SHF.R.U32.HI R29, RZ, R0, R29 ;  /* 0x00000000ff1d7219 */ /* 0x000fe2000001161d */
[----:B--2---:R-:W-:Y:S01]  /*69e0*/  @!P3 FMUL R13, R13, R13 ;  /* 0x0000000d0d0db220 */ /* 0x004fe20000400000 */
[----:B------:R-:W-:Y:S01]  /*69f0*/  SEL R12, R15, R10, P4 ;  /* 0x0000000a0f0c7207 */ /* 0x000fe20002000000 */
[----:B------:R-:W-:Y:S01]  /*6a00*/  FMUL R89, R89, R104 ;  /* 0x0000006859597220 */ /* 0x000fe20000400000 */
[----:B------:R-:W-:Y:S01]  /*6a10*/  SEL R17, R17, R22, P4 ;  /* 0x0000001611117207 */ /* 0x000fe20002000000 */
[----:B------:R-:W-:-:S01]  /*6a20*/  FFMA R8, R13, R8, R86 ;  /* 0x000000080d087223 */ /* 0x000fc20000000056 */
[----:B------:R-:W-:Y:S01]  /*6a30*/  SEL R10, R10, R15, P4 ;  /* 0x0000000f0a0a7207 */ /* 0x000fe20002000000 */
[-C--:B------:R-:W-:Y:S01]  /*6a40*/  FMUL R92, R92, R104.reuse ;  /* 0x000000685c5c7220 */ /* 0x080fe20000400000 */
[----:B------:R-:W-:Y:S01]  /*6a50*/  SEL R22, R14, R21, P4 ;  /* 0x000000150e167207 */ /* 0x000fe20002000000 */
[----:B------:R-:W-:Y:S01]  /*6a60*/  FMUL R93, R93, R104 ;  /* 0x000000685d5d7220 */ /* 0x000fe20000400000 */
[----:B------:R-:W-:Y:S01]  /*6a70*/  SEL R15, R31, R16, P4 ;  /* 0x000000101f0f7207 */ /* 0x000fe20002000000 */
[-C--:B------:R-:W-:Y:S01]  /*6a80*/  FMUL R96, R96, R104.reuse ;  /* 0x0000006860607220 */ /* 0x080fe20000400000 */
[----:B------:R-:W-:Y:S01]  /*6a90*/  SEL R20, R28, R19, P4 ;  /* 0x000000131c147207 */ /* 0x000fe20002000000 */
[----:B------:R-:W-:Y:S01]  /*6aa0*/  FMUL R97, R97, R104 ;  /* 0x0000006861617220 */ /* 0x000fe20000400000 */
[----:B------:R-:W-:Y:S01]  /*6ab0*/  SEL R14, R21, R14, P4 ;  /* 0x0000000e150e7207 */ /* 0x000fe20002000000 */
[----:B------:R-:W-:Y:S01]  /*6ac0*/  FMUL R100, R100, R104 ;  /* 0x0000006864647220 */ /* 0x000fe20000400000 */
[----:B------:R-:W-:Y:S01]  /*6ad0*/  SEL R24, R11, R44, P4 ;  /* 0x0000002c0b187207 */ /* 0x000fe20002000000 */
[----:B------:R-:W-:Y:S01]  /*6ae0*/  FMUL R101, R101, R104 ;  /* 0x0000006865657220 */ /* 0x000fe20000400000 */
[----:B------:R-:W-:Y:S01]  /*6af0*/  SEL R16, R16, R31, P4 ;  /* 0x0000001f10107207 */ /* 0x000fe20002000000 */
[-C--:B------:R-:W-:Y:S01]  /*6b00*/  FMUL R90, R90, R13.reuse ;  /* 0x0000000d5a5a7220 */ /* 0x080fe20000400000 */
[----:B------:R-:W-:Y:S01]  /*6b10*/  SEL R19, R19, R28, P4 ;  /* 0x0000001c13137207 */ /* 0x000fe20002000000 */
[-C--:B------:R-:W-:Y:S01]  /*6b20*/  FMUL R91, R91, R13.reuse ;  /* 0x0000000d5b5b7220 */ /* 0x080fe20000400000 */
[----:B------:R-:W-:Y:S01]  /*6b30*/  SEL R21, R23, R36, P4 ;  /* 0x0000002417157207 */ /* 0x000fe20002000000 */
[----:B------:R-:W-:Y:S01]  /*6b40*/  FMUL R94, R94, R13 ;  /* 0x0000000d5e5e7220 */ /* 0x000fe20000400000 */
[----:B------:R-:W-:Y:S01]  /*6b50*/  SEL R44, R44, R11, P4 ;  /* 0x0000000b2c2c7207 */ /* 0x000fe20002000000 */
[-C--:B------:R-:W-:Y:S01]  /*6b60*/  FMUL R95, R95, R13.reuse ;  /* 0x0000000d5f5f7220 */ /* 0x080fe20000400000 */
[----:B------:R-:W-:Y:S01]  /*6b70*/  LOP3.LUT R27, R27, 0xf, RZ, 0xc0, !PT ;  /* 0x0000000f1b1b7812 */ /* 0x000fe200078ec0ff */
[----:B------:R-:W-:Y:S01]  /*6b80*/  FMUL R98, R98, R13 ;  /* 0x0000000d62627220 */ /* 0x000fe20000400000 */
[----:B------:R-:W-:Y:S01]  /*6b90*/  SEL R26, R60, R25, P4 ;  /* 0x000000193c1a7207 */ /* 0x000fe20002000000 */
[----:B------:R-:W-:Y:S01]  /*6ba0*/  FMUL R99, R99, R13 ;  /* 0x0000000d63637220 */ /* 0x000fe20000400000 */
[----:B------:R-:W-:Y:S01]  /*6bb0*/  LOP3.LUT R33, R29, 0xf, RZ, 0xc0, !PT ;  /* 0x0000000f1d217812 */ /* 0x000fe200078ec0ff */
[----:B------:R-:W-:Y:S01]  /*6bc0*/  SHFL.IDX PT, R12, R12, R27, 0x1c1f ;  /* 0x001c1f1b0c0c7589 */ /* 0x000fe200000e0000 */
[----:B------:R-:W-:Y:S01]  /*6bd0*/  SEL R23, R36, R23, P4 ;  /* 0x0000001724177207 */ /* 0x000fe20002000000 */
[-C--:B------:R-:W-:Y:S01]  /*6be0*/  FMUL R102, R102, R13.reuse ;  /* 0x0000000d66667220 */ /* 0x080fe20000400000 */
[----:B------:R-:W-:Y:S01]  /*6bf0*/  SEL R60, R25, R60, P4 ;  /* 0x0000003c193c7207 */ /* 0x000fe20002000000 */
[----:B------:R-:W-:Y:S01]  /*6c00*/  SHFL.IDX PT, R15, R15, R27, 0x1c1f ;  /* 0x001c1f1b0f0f7589 */ /* 0x000fe200000e0000 */
[----:B------:R-:W-:Y:S01]  /*6c10*/  SHF.L.U32 R32, R9, 0x1f, RZ ;  /* 0x0000001f09207819 */ /* 0x000fe200000006ff */
[----:B------:R-:W-:-:S02]  /*6c20*/  FMUL R103, R103, R13 ;  /* 0x0000000d67677220 */ /* 0x000fc40000400000 */
[----:B------:R-:W1:Y:S01]  /*6c30*/  SHFL.IDX PT, R25, R10, R33, 0x1c1f ;  /* 0x001c1f210a197589 */ /* 0x000e6200000e0000 */
[----:B------:R2:W3:Y:S03]  /*6c40*/  SYNCS.PHASECHK.TRANS64.TRYWAIT P2, [UR6+0x6000], R32 ;  /* 0x00600020ff0075a7 */ /* 0x0004e60008040146 */
[----:B------:R-:W-:Y:S04]  /*6c50*/  SHFL.IDX PT, R18, R18, R27, 0x1c1f ;  /* 0x001c1f1b12127589 */ /* 0x000fe800000e0000 */
[----:B------:R-:W-:Y:S04]  /*6c60*/  SHFL.IDX PT, R20, R20, R27, 0x1c1f ;  /* 0x001c1f1b14147589 */ /* 0x000fe800000e0000 */
[----:B------:R-:W-:Y:S04]  /*6c70*/  SHFL.IDX PT, R22, R22, R27, 0x1c1f ;  /* 0x001c1f1b16167589 */ /* 0x000fe800000e0000 */
[----:B------:R-:W-:Y:S04]  /*6c80*/  SHFL.IDX PT, R21, R21, R27, 0x1c1f ;  /* 0x001c1f1b15157589 */ /* 0x000fe800000e0000 */
[----:B------:R1:W-:Y:S04]  /*6c90*/  SHFL.IDX PT, R29, R24, R27, 0x1c1f ;  /* 0x001c1f1b181d7589 */ /* 0x0003e800000e0000 */
[----:B------:R-:W-:Y:S04]  /*6ca0*/  SHFL.IDX PT, R30, R26, R27, 0x1c1f ;  /* 0x001c1f1b1a1e7589 */ /* 0x000fe800000e0000 */
[----:B------:R-:W4:Y:S01]  /*6cb0*/  SHFL.IDX PT, R16, R16, R33, 0x1c1f ;  /* 0x001c1f2110107589 */ /* 0x000f2200000e0000 */
[----:B-1----:R-:W-:-:S03]  /*6cc0*/  PRMT R24, R12, R5, R25 ;  /* 0x000000050c187216 */ /* 0x002fc60000000019 */
[----:B------:R-:W1:Y:S01]  /*6cd0*/  SHFL.IDX PT, R17, R17, R33, 0x1c1f ;  /* 0x001c1f2111117589 */ /* 0x000e6200000e0000 */
[----:B------:R-:W-:-:S03]  /*6ce0*/  PRMT R25, R12, R6, R25 ;  /* 0x000000060c197216 */ /* 0x000fc60000000019 */
[----:B------:R-:W5:Y:S04]  /*6cf0*/  SHFL.IDX PT, R19, R19, R33, 0x1c1f ;  /* 0x001c1f2113137589 */ /* 0x000f6800000e0000 */
[----:B------:R-:W2:Y:S04]  /*6d00*/  SHFL.IDX PT, R11, R14, R33, 0x1c1f ;  /* 0x001c1f210e0b7589 */ /* 0x000ea800000e0000 */
[----:B------:R-:W3:Y:S04]  /*6d10*/  SHFL.IDX PT, R28, R23, R33, 0x1c1f ;  /* 0x001c1f21171c7589 */ /* 0x000ee800000e0000 */
[----:B------:R-:W3:Y:S04]  /*6d20*/  SHFL.IDX PT, R44, R44, R33, 0x1c1f ;  /* 0x001c1f212c2c7589 */ /* 0x000ee800000e0000 */
[----:B------:R-:W3:Y:S01]  /*6d30*/  SHFL.IDX PT, R31, R60, R33, 0x1c1f ;  /* 0x001c1f213c1f7589 */ /* 0x000ee200000e0000 */
[----:B----4-:R-:W-:-:S02]  /*6d40*/  PRMT R26, R15, R5, R16 ;  /* 0x000000050f1a7216 */ /* 0x010fc40000000010 */
[-C--:B------:R-:W-:Y:S02]  /*6d50*/  PRMT R27, R15, R6.reuse, R16 ;  /* 0x000000060f1b7216 */ /* 0x080fe40000000010 */
[CCC-:B-1----:R-:W-:Y:S02]  /*6d60*/  PRMT R36, R18.reuse, R5.reuse, R17.reuse ;  /* 0x0000000512247216 */ /* 0x1c2fe40000000011 */
[-C--:B------:R-:W-:Y:S02]  /*6d70*/  PRMT R37, R18, R6.reuse, R17 ;  /* 0x0000000612257216 */ /* 0x080fe40000000011 */
[CCC-:B-----5:R-:W-:Y:S02]  /*6d80*/  PRMT R38, R20.reuse, R5.reuse, R19.reuse ;  /* 0x0000000514267216 */ /* 0x1e0fe40000000013 */
[----:B------:R-:W-:Y:S02]  /*6d90*/  PRMT R39, R20, R6, R19 ;  /* 0x0000000614277216 */ /* 0x000fe40000000013 */
[----:B--2---:R-:W-:-:S02]  /*6da0*/  PRMT R40, R22, R5, R11 ;  /* 0x0000000516287216 */ /* 0x004fc4000000000b */
[-C--:B------:R-:W-:Y:S02]  /*6db0*/  PRMT R41, R22, R6.reuse, R11 ;  /* 0x0000000616297216 */ /* 0x080fe4000000000b */
[CCC-:B---3--:R-:W-:Y:S02]  /*6dc0*/  PRMT R42, R21.reuse, R5.reuse, R28.reuse ;  /* 0x00000005152a7216 */ /* 0x1c8fe4000000001c */
[-C--:B------:R-:W-:Y:S02]  /*6dd0*/  PRMT R43, R21, R6.reuse, R28 ;  /* 0x00000006152b7216 */ /* 0x080fe4000000001c */
[CCC-:B------:R-:W-:Y:S02]  /*6de0*/  PRMT R52, R29.reuse, R5.reuse, R44.reuse ;  /* 0x000000051d347216 */ /* 0x1c0fe4000000002c */
[----:B------:R-:W-:Y:S02]  /*6df0*/  PRMT R53, R29, R6, R44 ;  /* 0x000000061d357216 */ /* 0x000fe4000000002c */
[----:B------:R-:W-:-:S02]  /*6e00*/  PRMT R54, R30, R5, R31 ;  /* 0x000000051e367216 */ /* 0x000fc4000000001f */
[----:B------:R-:W-:Y:S01]  /*6e10*/  PRMT R55, R30, R6, R31 ;  /* 0x000000061e377216 */ /* 0x000fe2000000001f */
[----:B------:R-:W-:Y:S06]  /*6e20*/  @!P0 BRA `(.L_x_27) ;  /* 0x0000000000048947 */ /* 0x000fec0003800000 */
[----:B------:R-:W-:Y:S01]  /*6e30*/  BPT.TRAP 0x1 ;  /* 0x000000040000795c */ /* 0x000fe20000300000 */
.L_x_27:
[----:B------:R-:W-:Y:S05]  /*6e40*/  @P2 BRA `(.L_x_28) ;  /* 0x0000000000082947 */ /* 0x000fea0003800000 */
[----:B------:R-:W1:Y:S02]  /*6e50*/  SYNCS.PHASECHK.TRANS64.TRYWAIT P2, [UR6+0x6000], R32 ;  /* 0x00600020ff0075a7 */ /* 0x000e640008040146 */
[----:B-1----:R-:W-:Y:S05]  /*6e60*/  @!P2 BRA `(.L_x_29) ;  /* 0x000000240068a947 */ /* 0x002fea0003800000 */
.L_x_28:
[----:B------:R-:W-:Y:S01]  /*6e70*/  ULEA UR6, UR9, UR8, 0x8 ;  /* 0x0000000809067291 */ /* 0x000fe2000f8e403f */
[----:B------:R-:W-:Y:S01]  /*6e80*/  WARPGROUP.ARRIVE ;  /* 0x00000000000079c5 */ /* 0x000fe20000000000 */
[----:B------:R-:W-:Y:S01]  /*6e90*/  UMOV UR7, 0x40000040 ;  /* 0x4000004000077882 */ /* 0x000fe20000000000 */
[----:B------:R-:W-:Y:S01]  /*6ea0*/  UMOV UR15, 0x40000040 ;  /* 0x40000040000f7882 */ /* 0x000fe20000000000 */
[----:B------:R-:W-:-:S05]  /*6eb0*/  UIADD3 UR12, UR6, 0x2, URZ ;  /* 0x00000002060c7890 */ /* 0x000fca000fffe03f */
[----:B------:R-:W-:Y:S01]  /*6ec0*/  QGMMA.64x32x32.F32.E4M3.E4M3 R88, R24, gdesc[UR4], R88, gsb0 ;  /* 0x0060000418587df3 */ /* 0x000fe20008000858 */
[----:B------:R-:W-:Y:S01]  /*6ed0*/  UMOV UR7, 0x40000040 ;  /* 0x4000004000077882 */ /* 0x000fe20000000000 */
[----:B------:R-:W-:Y:S01]  /*6ee0*/  UMOV UR14, UR12 ;  /* 0x0000000c000e7c82 */ /* 0x000fe20008000000 */
[----:B------:R-:W-:Y:S02]  /*6ef0*/  UIADD3 UR12, UR6, 0x4, URZ ;  /* 0x00000004060c7890 */ /* 0x000fe4000fffe03f */
[----:B------:R-:W-:Y:S01]  /*6f00*/  UIADD3 UR6, UR6, 0x6, URZ ;  /* 0x0000000606067890 */ /* 0x000fe2000fffe03f */
[----:B------:R-:W-:Y:S02]  /*6f10*/  WARPGROUP.DEPBAR.LE gsb0, 0x0 ;  /* 0x00008000000079c5 */ /* 0x000fe40000010000 */
[----:B------:R-:W-:-:S06]  /*6f20*/  WARPGROUP.ARRIVE ;  /* 0x00000000000079c5 */ /* 0x000fcc0000000000 */
[----:B------:R-:W-:Y:S01]  /*6f30*/  QGMMA.64x32x32.F32.E4M3.E4M3 R88, R36, gdesc[UR12], R88, gsb0 ;  /* 0x0060000c24587df3 */ /* 0x000fe20008000858 */
[----:B------:R-:W-:Y:S01]  /*6f40*/  UMOV UR14, UR12 ;  /* 0x0000000c000e7c82 */ /* 0x000fe20008000000 */
[----:B------:R-:W-:Y:S01]  /*6f50*/  UMOV UR15, 0x40000040 ;  /* 0x40000040000f7882 */ /* 0x000fe20000000000 */
[----:B------:R-:W-:Y:S02]  /*6f60*/  WARPGROUP.DEPBAR.LE gsb0, 0x0 ;  /* 0x00008000000079c5 */ /* 0x000fe40000010000 */
[----:B------:R-:W-:-:S06]  /*6f70*/  WARPGROUP.ARRIVE ;  /* 0x00000000000079c5 */ /* 0x000fcc0000000000 */
[----:B------:R-:W-:Y:S03]  /*6f80*/  QGMMA.64x32x32.F32.E4M3.E4M3 R88, R40, gdesc[UR12], R88, gsb0 ;  /* 0x0060000c28587df3 */ /* 0x000fe60008000858 */
[----:B------:R-:W-:Y:S02]  /*6f90*/  WARPGROUP.DEPBAR.LE gsb0, 0x0 ;  /* 0x00008000000079c5 */ /* 0x000fe40000010000 */
[----:B------:R-:W-:-:S06]  /*6fa0*/  WARPGROUP.ARRIVE ;  /* 0x00000000000079c5 */ /* 0x000fcc0000000000 */
[----:B------:R-:W-:Y:S03]  /*6fb0*/  QGMMA.64x32x32.F32.E4M3.E4M3 R88, R52, gdesc[UR4], R88, gsb0 ;  /* 0x0060000434587df3 */ /* 0x000fe60008000858 */
[----:B------:R-:W-:Y:S02]  /*6fc0*/  WARPGROUP.DEPBAR.LE gsb0, 0x0 ;  /* 0x00008000000079c5 */ /* 0x000fe40000010000 */
[----:B------:R-:W-:Y:S05]  /*6fd0*/  @!P0 BRA `(.L_x_30) ;  /* 0x0000000000048947 */ /* 0x000fea0003800000 */
[----:B------:R-:W-:Y:S01]  /*6fe0*/  BPT.TRAP 0x1 ;  /* 0x000000040000795c */ /* 0x000fe20000300000 */
.L_x_30:
[----:B------:R-:W-:-:S04]  /*6ff0*/  ULEA UR6, UR10, UR37, 0x3 ;  /* 0x000000250a067291 */ /* 0x000fc8000f8e183f */
[----:B------:R-:W-:-:S04]  /*7000*/  UIADD3 UR6, UR6, 0x6028, URZ ;  /* 0x0000602806067890 */ /* 0x000fc8000fffe03f */
[----:B------:R-:W-:-:S09]  /*7010*/  UPRMT UR6, URZ, 0x654, UR6 ;  /* 0x000006543f067896 */ /* 0x000fd20008000006 */
[----:B------:R-:W-:Y:S01]  /*7020*/  SYNCS.ARRIVE.TRANS64.RED.A1T0 RZ, [UR6], RZ ;  /* 0x000000ffffff79a7 */ /* 0x000fe20008100406 */
[----:B------:R-:W-:Y:S05]  /*7030*/  @P1 BRA `(.L_x_31) ;  /* 0x0000000000041947 */ /* 0x000fea0003800000 */
[----:B------:R-:W-:Y:S01]  /*7040*/  BPT.TRAP 0x1 ;  /* 0x000000040000795c */ /* 0x000fe20000300000 */
.L_x_31:
[----:B------:R-:W-:-:S04]  /*7050*/  UIADD3 UR10, UR10, 0x1, URZ ;  /* 0x000000010a0a7890 */ /* 0x000fc8000fffe03f */
[----:B------:R-:W-:-:S04]  /*7060*/  UISETP.NE.AND UP0, UPT, UR10, 0x5, UPT ;  /* 0x000000050a00788c */ /* 0x000fc8000bf05270 */
[----:B------:R-:W-:Y:S01]  /*7070*/  USEL UR10, UR10, URZ, UP0 ;  /* 0x0000003f0a0a7287 */ /* 0x000fe20008000000 */
[----:B------:R-:W-:Y:S11]  /*7080*/  @!P0 BRA `(.L_x_32) ;  /* 0x0000000000048947 */ /* 0x000ff60003800000 */
[----:B------:R-:W-:Y:S01]  /*7090*/  BPT.TRAP 0x1 ;  /* 0x000000040000795c */ /* 0x000fe20000300000 */
.L_x_32:
[----:B------:R-:W-:-:S04]  /*70a0*/  ULEA UR6, UR10, UR37, 0x3 ;  /* 0x000000250a067291 */ /* 0x000fc8000f8e183f */
[----:B------:R-:W-:-:S04]  /*70b0*/  UIADD3 UR6, UR6, 0x6028, URZ ;  /* 0x0000602806067890 */ /* 0x000fc8000fffe03f */
[----:B------:R-:W-:-:S09]  /*70c0*/  UPRMT UR6, URZ, 0x654, UR6 ;  /* 0x000006543f067896 */ /* 0x000fd20008000006 */
[----:B------:R-:W-:Y:S01]  /*70d0*/  SYNCS.ARRIVE.TRANS64.RED.A1T0 RZ, [UR6], RZ ;  /* 0x000000ffffff79a7 */ /* 0x000fe20008100406 */
[----:B------:R-:W-:Y:S05]  /*70e0*/  @P1 BRA `(.L_x_33) ;  /* 0x0000000000041947 */ /* 0x000fea0003800000 */
[----:B------:R-:W-:Y:S01]  /*70f0*/  BPT.TRAP 0x1 ;  /* 0x000000040000795c */ /* 0x000fe20000300000 */
.L_x_33:
[----:B------:R-:W-:Y:S01]  /*7100*/  UIADD3 UR9, UR9, 0x1, URZ ;  /* 0x0000000109097890 */ /* 0x000fe2000fffe03f */
[C---:B------:R-:W-:Y:S01]  /*7110*/  ISETP.GT.AND P2, PT, R2.reuse, 0x2, PT ;  /* 0x000000020200780c */ /* 0x040fe20003f44270 */
[----:B------:R-:W-:Y:S01]  /*7120*/  UIADD3 UR10, UR10, 0x1, URZ ;  /* 0x000000010a0a7890 */ /* 0x000fe2000fffe03f */
[----:B------:R-:W-:Y:S01]  /*7130*/  VIADD R2, R2, 0xffffffff ;  /* 0xffffffff02027836 */ /* 0x000fe20000000000 */
[----:B------:R-:W-:Y:S01]  /*7140*/  UISETP.NE.AND UP2, UPT, UR9, 0x5, UPT ;  /* 0x000000050900788c */ /* 0x000fe2000bf45270 */
[----:B------:R-:W-:Y:S01]  /*7150*/  IMAD.MOV.U32 R13, RZ, RZ, R3 ;  /* 0x000000ffff0d7224 */ /* 0x000fe200078e0003 */
[----:B------:R-:W-:Y:S01]  /*7160*/  UISETP.NE.AND UP0, UPT, UR10, 0x5, UPT ;  /* 0x000000050a00788c */ /* 0x000fe2000bf05270 */
[----:B-1----:R-:W-:Y:S01]  /*7170*/  IMAD.MOV.U32 R11, RZ, RZ, R4 ;  /* 0x000000ffff0b7224 */ /* 0x002fe200078e0004 */
[----:B------:R-:W-:Y:S02]  /*7180*/  USEL UR6, URZ, 0x1, UP2 ;  /* 0x000000013f067887 */ /* 0x000fe40009000000 */
[----:B------:R-:W-:-:S02]  /*7190*/  USEL UR10, UR10, URZ, UP0 ;  /* 0x0000003f0a0a7287 */ /* 0x000fc40008000000 */
[----:B------:R-:W-:Y:S02]  /*71a0*/  USEL UR9, UR9, URZ, UP2 ;  /* 0x0000003f09097287 */ /* 0x000fe40009000000 */
[----:B------:R-:W-:Y:S01]  /*71b0*/  LOP3.LUT R9, R9, UR6, RZ, 0x3c, !PT ;  /* 0x0000000609097c12 */ /* 0x000fe2000f8e3cff */
[----:B------:R-:W-:Y:S09]  /*71c0*/  @P2 BRA `(.L_x_34) ;  /* 0xffffffcc003c2947 */ /* 0x000ff2000383ffff */
.L_x_23:
[----:B------:R-:W1:Y:S01]  /*71d0*/  SHFL.BFLY PT, R0, R7, 0x1, 0x1f ;  /* 0x0c201f0007007f89 */ /* 0x000e6200000e0000 */
[----:B------:R-:W-:Y:S01]  /*71e0*/  BSSY B0, `(.L_x_35) ;  /* 0x0000023000007945 */ /* 0x000fe20003800000 */
[----:B------:R-:W-:Y:S02]  /*71f0*/  IMAD.MOV.U32 R10, RZ, RZ, 0x3f800000 ;  /* 0x3f800000ff0a7424 */ /* 0x000fe400078e00ff */
[----:B------:R-:W2:Y:S01]  /*7200*/  SHFL.BFLY PT, R5, R8, 0x1, 0x1f ;  /* 0x0c201f0008057f89 */ /* 0x000ea200000e0000 */
[----:B------:R-:W-:Y:S02]  /*7210*/  IMAD.MOV.U32 R6, RZ, RZ, 0x3f800000 ;  /* 0x3f800000ff067424 */ /* 0x000fe400078e00ff */
[----:B------:R-:W-:Y:S02]  /*7220*/  IMAD.MOV.U32 R11, RZ, RZ, 0x7f800000 ;  /* 0x7f800000ff0b7424 */ /* 0x000fe400078e00ff */
[----:B-1----:R-:W-:Y:S01]  /*7230*/  FADD R0, R0, R7 ;  /* 0x0000000700007221 */ /* 0x002fe20000000000 */
[----:B--2---:R-:W-:-:S04]  /*7240*/  FADD R14, R5, R8 ;  /* 0x00000008050e7221 */ /* 0x004fc80000000000 */
[----:B------:R-:W1:Y:S04]  /*7250*/  SHFL.BFLY PT, R9, R0, 0x2, 0x1f ;  /* 0x0c401f0000097f89 */ /* 0x000e6800000e0000 */
[----:B------:R-:W2:Y:S01]  /*7260*/  SHFL.BFLY PT, R15, R14, 0x2, 0x1f ;  /* 0x0c401f000e0f7f89 */ /* 0x000ea200000e0000 */
[C---:B-1----:R-:W-:Y:S01]  /*7270*/  FSETP.NE.AND P0, PT, R0.reuse, -R9, PT ;  /* 0x800000090000720b */ /* 0x042fe20003f05000 */
[----:B------:R-:W-:Y:S01]  /*7280*/  FADD R2, R0, R9 ;  /* 0x0000000900027221 */ /* 0x000fe20000000000 */
[----:B------:R-:W-:Y:S02]  /*7290*/  IMAD.MOV.U32 R9, RZ, RZ, 0x7f800000 ;  /* 0x7f800000ff097424 */ /* 0x000fe400078e00ff */
[----:B--2---:R-:W-:-:S09]  /*72a0*/  FADD R5, R14, R15 ;  /* 0x0000000f0e057221 */ /* 0x004fd20000000000 */
[----:B------:R-:W-:Y:S05]  /*72b0*/  @!P0 BRA `(.L_x_36) ;  /* 0x0000000000548947 */ /* 0x000fea0003800000 */
[----:B------:R-:W-:Y:S01]  /*72c0*/  VIADD R0, R2, 0x1800000 ;  /* 0x0180000002007836 */ /* 0x000fe20000000000 */
[----:B------:R-:W-:Y:S04]  /*72d0*/  BSSY B1, `(.L_x_37) ;  /* 0x000000c000017945 */ /* 0x000fe80003800000 */
[----:B------:R-:W-:-:S04]  /*72e0*/  LOP3.LUT R0, R0, 0x7f800000, RZ, 0xc0, !PT ;  /* 0x7f80000000007812 */ /* 0x000fc800078ec0ff */
[----:B------:R-:W-:-:S13]  /*72f0*/  ISETP.GT.U32.AND P0, PT, R0, 0x1ffffff, PT ;  /* 0x01ffffff0000780c */ /* 0x000fda0003f04070 */
[----:B------:R-:W-:Y:S05]  /*7300*/  @P0 BRA `(.L_x_38) ;  /* 0x0000000000100947 */ /* 0x000fea0003800000 */
[----:B------:R-:W-:-:S07]  /*7310*/  MOV R12, 0x7330 ;  /* 0x00007330000c7802 */ /* 0x000fce0000000f00 */
[----:B------:R-:W-:Y:S05]  /*7320*/  CALL.REL.NOINC `($__internal_0_$__cuda_sm20_rcp_rn_f32_slowpath) ;  /* 0x0000002000e07944 */ /* 0x000fea0003c00000 */
[----:B------:R-:W-:Y:S01]  /*7330*/  IMAD.MOV.U32 R6, RZ, RZ, R0 ;  /* 0x000000ffff067224 */ /* 0x000fe200078e0000 */
[----:B------:R-:W-:Y:S06]  /*7340*/  BRA `(.L_x_39) ;  /* 0x0000000000107947 */ /* 0x000fec0003800000 */
.L_x_38:
[----:B------:R-:W1:Y:S02]  /*7350*/  MUFU.RCP R7, R2 ;  /* 0x0000000200077308 */ /* 0x000e640000001000 */
[----:B-1----:R-:W-:-:S04]  /*7360*/  FFMA R0, R2, R7, -1 ;  /* 0xbf80000002007423 */ /* 0x002fc80000000007 */
[----:B------:R-:W-:-:S04]  /*7370*/  FADD.FTZ R0, -R0, -RZ ;  /* 0x800000ff00007221 */ /* 0x000fc80000010100 */
[----:B------:R-:W-:-:S07]  /*7380*/  FFMA R6, R7, R0, R7 ;  /* 0x0000000007067223 */ /* 0x000fce0000000007 */
.L_x_39:
[----:B------:R-:W-:Y:S05]  /*7390*/  BSYNC B1 ;  /* 0x0000000000017941 */ /* 0x000fea0003800000 */
.L_x_37:
[----:B------:R-:W-:Y:S01]  /*73a0*/  FSETP.GEU.AND P0, PT, |R2|, 1.175494350822287508e-38, PT ;  /* 0x008000000200780b */ /* 0x000fe20003f0e200 */
[----:B------:R-:W-:-:S12]  /*73b0*/  ULDC UR4, c[0x0][0x600] ;  /* 0x0001800000047ab9 */ /* 0x000fd80000000800 */
[----:B------:R-:W-:-:S04]  /*73c0*/  @!P0 FMUL R2, R2, 16777216 ;  /* 0x4b80000002028820 */ /* 0x000fc80000400000 */
[----:B------:R-:W1:Y:S02]  /*73d0*/  MUFU.LG2 R0, R2 ;  /* 0x0000000200007308 */ /* 0x000e640000000c00 */
[----:B-1----:R-:W-:-:S04]  /*73e0*/  @!P0 FADD R0, R0, -24 ;  /* 0xc1c0000000008421 */ /* 0x002fc80000000000 */
[----:B------:R-:W-:-:S04]  /*73f0*/  FMUL R0, R0, 0.69314718246459960938 ;  /* 0x3f31721800007820 */ /* 0x000fc80000400000 */
[----:B------:R-:W-:-:S07]  /*7400*/  FFMA R11, R3, UR4, R0 ;  /* 0x00000004030b7c23 */ /* 0x000fce0008000000 */
.L_x_36:
[----:B------:R-:W-:Y:S05]  /*7410*/  BSYNC B0 ;  /* 0x0000000000007941 */ /* 0x000fea0003800000 */
.L_x_35:
[----:B------:R-:W-:Y:S01]  /*7420*/  FSETP.NE.AND P0, PT, R14, -R15, PT ;  /* 0x8000000f0e00720b */ /* 0x000fe20003f05000 */
[----:B------:R-:W-:Y:S01]  /*7430*/  ULDC UR4, c[0x0][0x608] ;  /* 0x0001820000047ab9 */ /* 0x000fe20000000800 */
[----:B------:R-:W-:Y:S01]  /*7440*/  BSSY B0, `(.L_x_40) ;  /* 0x0000021000007945 */ /* 0x000fe20003800000 */
[----:B------:R-:W-:-:S04]  /*7450*/  FMUL R6, R6, UR4 ;  /* 0x0000000406067c20 */ /* 0x000fc80008400000 */
[-C--:B------:R-:W-:Y:S01]  /*7460*/  FMUL R23, R88, R6.reuse ;  /* 0x0000000658177220 */ /* 0x080fe20000400000 */
[-C--:B------:R-:W-:Y:S01]  /*7470*/  FMUL R89, R89, R6.reuse ;  /* 0x0000000659597220 */ /* 0x080fe20000400000 */
[-C--:B------:R-:W-:Y:S01]  /*7480*/  FMUL R25, R92, R6.reuse ;  /* 0x000000065c197220 */ /* 0x080fe20000400000 */
[-C--:B------:R-:W-:Y:S01]  /*7490*/  FMUL R93, R93, R6.reuse ;  /* 0x000000065d5d7220 */ /* 0x080fe20000400000 */
[-C--:B------:R-:W-:Y:S01]  /*74a0*/  FMUL R27, R96, R6.reuse ;  /* 0x00000006601b7220 */ /* 0x080fe20000400000 */
[-C--:B------:R-:W-:Y:S01]  /*74b0*/  FMUL R97, R97, R6.reuse ;  /* 0x0000000661617220 */ /* 0x080fe20000400000 */
[-C--:B------:R-:W-:Y:S01]  /*74c0*/  FMUL R29, R100, R6.reuse ;  /* 0x00000006641d7220 */ /* 0x080fe20000400000 */
[----:B------:R-:W-:Y:S01]  /*74d0*/  FMUL R101, R101, R6 ;  /* 0x0000000665657220 */ /* 0x000fe20000400000 */
[----:B------:R-:W-:Y:S06]  /*74e0*/  @!P0 BRA `(.L_x_41) ;  /* 0x0000000000588947 */ /* 0x000fec0003800000 */
[----:B------:R-:W-:Y:S01]  /*74f0*/  VIADD R0, R5, 0x1800000 ;  /* 0x0180000005007836 */ /* 0x000fe20000000000 */
[----:B------:R-:W-:Y:S04]  /*7500*/  BSSY B1, `(.L_x_42) ;  /* 0x000000d000017945 */ /* 0x000fe80003800000 */
[----:B------:R-:W-:-:S04]  /*7510*/  LOP3.LUT R0, R0, 0x7f800000, RZ, 0xc0, !PT ;  /* 0x7f80000000007812 */ /* 0x000fc800078ec0ff */
[----:B------:R-:W-:-:S13]  /*7520*/  ISETP.GT.U32.AND P0, PT, R0, 0x1ffffff, PT ;  /* 0x01ffffff0000780c */ /* 0x000fda0003f04070 */
[----:B------:R-:W-:Y:S05]  /*7530*/  @P0 BRA `(.L_x_43) ;  /* 0x0000000000140947 */ /* 0x000fea0003800000 */
[----:B------:R-:W-:Y:S01]  /*7540*/  IMAD.MOV.U32 R2, RZ, RZ, R5 ;  /* 0x000000ffff027224 */ /* 0x000fe200078e0005 */
[----:B------:R-:W-:-:S07]  /*7550*/  MOV R12, 0x7570 ;  /* 0x00007570000c7802 */ /* 0x000fce0000000f00 */
[----:B------:R-:W-:Y:S05]  /*7560*/  CALL.REL.NOINC `($__internal_0_$__cuda_sm20_rcp_rn_f32_slowpath) ;  /* 0x0000002000507944 */ /* 0x000fea0003c00000 */
[----:B------:R-:W-:Y:S01]  /*7570*/  IMAD.MOV.U32 R10, RZ, RZ, R0 ;  /* 0x000000ffff0a7224 */ /* 0x000fe200078e0000 */
[----:B------:R-:W-:Y:S06]  /*7580*/  BRA `(.L_x_44) ;  /* 0x0000000000107947 */ /* 0x000fec0003800000 */
.L_x_43:
[----:B------:R-:W1:Y:S02]  /*7590*/  MUFU.RCP R10, R5 ;  /* 0x00000005000a7308 */ /* 0x000e640000001000 */
[----:B-1----:R-:W-:-:S04]  /*75a0*/  FFMA R0, R5, R10, -1 ;  /* 0xbf80000005007423 */ /* 0x002fc8000000000a */
[----:B------:R-:W-:-:S04]  /*75b0*/  FADD.FTZ R3, -R0, -RZ ;  /* 0x800000ff00037221 */ /* 0x000fc80000010100 */
[----:B------:R-:W-:-:S07]  /*75c0*/  FFMA R10, R10, R3, R10 ;  /* 0x000000030a0a7223 */ /* 0x000fce000000000a */
.L_x_44:
[----:B------:R-:W-:Y:S05]  /*75d0*/  BSYNC B1 ;  /* 0x0000000000017941 */ /* 0x000fea0003800000 */
.L_x_42:
[----:B------:R-:W-:Y:S01]  /*75e0*/  FSETP.GEU.AND P0, PT, |R5|, 1.175494350822287508e-38, PT ;  /* 0x008000000500780b */ /* 0x000fe20003f0e200 */
[----:B------:R-:W-:-:S12]  /*75f0*/  ULDC UR4, c[0x0][0x600] ;  /* 0x0001800000047ab9 */ /* 0x000fd80000000800 */
[----:B------:R-:W-:-:S04]  /*7600*/  @!P0 FMUL R5, R5, 16777216 ;  /* 0x4b80000005058820 */ /* 0x000fc80000400000 */
[----:B------:R-:W1:Y:S02]  /*7610*/  MUFU.LG2 R0, R5 ;  /* 0x0000000500007308 */ /* 0x000e640000000c00 */
[----:B-1----:R-:W-:-:S04]  /*7620*/  @!P0 FADD R0, R0, -24 ;  /* 0xc1c0000000008421 */ /* 0x002fc80000000000 */
[----:B------:R-:W-:-:S04]  /*7630*/  FMUL R9, R0, 0.69314718246459960938 ;  /* 0x3f31721800097820 */ /* 0x000fc80000400000 */
[----:B------:R-:W-:-:S07]  /*7640*/  FFMA R9, R4, UR4, R9 ;  /* 0x0000000404097c23 */ /* 0x000fce0008000009 */
.L_x_41:
[----:B------:R-:W-:Y:S05]  /*7650*/  BSYNC B0 ;  /* 0x0000000000007941 */ /* 0x000fea0003800000 */
.L_x_40:
[----:B------:R-:W-:Y:S01]  /*7660*/  UIADD3 UR4, UR36, -0x1, URZ ;  /* 0xffffffff24047890 */ /* 0x000fe2000fffe03f */
[----:B------:R-:W1:Y:S01]  /*7670*/  S2R R17, SR_TID.X ;  /* 0x0000000000117919 */ /* 0x000e620000002100 */
[----:B------:R-:W-:Y:S01]  /*7680*/  ULDC UR5, c[0x0][0x608] ;  /* 0x0001820000057ab9 */ /* 0x000fe20000000800 */
[----:B------:R-:W-:Y:S01]  /*7690*/  ULDC.64 UR8, c[0x0][0x208] ;  /* 0x0000820000087ab9 */ /* 0x000fe20000000a00 */
[----:B------:R-:W-:Y:S02]  /*76a0*/  FMUL R10, R10, UR5 ;  /* 0x000000050a0a7c20 */ /* 0x000fe40008400000 */
[----:B------:R-:W-:Y:S01]  /*76b0*/  ISETP.NE.AND P0, PT, RZ, UR4, PT ;  /* 0x00000004ff007c0c */ /* 0x000fe2000bf05270 */
[----:B------:R-:W-:-:S03]  /*76c0*/  ULEA UR4, UR36, UR37, 0x3 ;  /* 0x0000002524047291 */ /* 0x000fc6000f8e183f */
[----:B------:R-:W-:-:S04]  /*76d0*/  SEL R0, RZ, 0x1, P0 ;  /* 0x00000001ff007807 */ /* 0x000fc80000000000 */
[----:B------:R-:W-:-:S04]  /*76e0*/  SHF.L.U32 R0, R0, 0x1f, RZ ;  /* 0x0000001f00007819 */ /* 0x000fc800000006ff */
[----:B------:R-:W2:Y:S01]  /*76f0*/  SYNCS.PHASECHK.TRANS64.TRYWAIT P0, [UR4+0x6098], R0 ;  /* 0x00609800ff0075a7 */ /* 0x000ea20008000144 */
[C---:B-1----:R-:W-:Y:S02]  /*7700*/  LOP3.LUT P1, RZ, R17.reuse, 0x3, RZ, 0xc0, !PT ;  /* 0x0000000311ff7812 */ /* 0x042fe4000782c0ff */
[----:B------:R-:W-:Y:S01]  /*7710*/  LOP3.LUT R16, R17, 0x7f, RZ, 0xc0, !PT ;  /* 0x0000007f11107812 */ /* 0x000fe200078ec0ff */
[----:B--2---:R-:W-:Y:S10]  /*7720*/  @!P0 BRA `(.L_x_45) ;  /* 0x0000001c00508947 */ /* 0x004ff40003800000 */
.L_x_92:
[----:B------:R-:W-:Y:S01]  /*7730*/  USHF.L.U32 UR42, UR42, 0x6, URZ ;  /* 0x000000062a2a7899 */ /* 0x000fe2000800063f */
[----:B------:R-:W-:Y:S01]  /*7740*/  BSSY B0, `(.L_x_46) ;  /* 0x0000018000007945 */ /* 0x000fe20003800000 */
[----:B------:R-:W-:Y:S02]  /*7750*/  SHF.R.U32.HI R17, RZ, 0x2, R17 ;  /* 0x00000002ff117819 */ /* 0x000fe40000011611 */
[----:B------:R-:W-:Y:S01]  /*7760*/  SHF.R.U32.HI R18, RZ, 0x5, R16 ;  /* 0x00000005ff127819 */ /* 0x000fe20000011610 */
[----:B------:R-:W-:Y:S07]  /*7770*/  @P1 BRA `(.L_x_47) ;  /* 0x0000000000501947 */ /* 0x000fee0003800000 */
[----:B------:R-:W2:Y:S01]  /*7780*/  S2UR UR4, SR_CTAID.Y ;  /* 0x00000000000479c3 */ /* 0x000ea20000002600 */
[----:B-1----:R-:W-:Y:S01]  /*7790*/  IMAD.SHL.U32 R3, R18, 0x10, RZ ;  /* 0x0000001012037824 */ /* 0x002fe200078e00ff */
[----:B------:R-:W-:Y:S01]  /*77a0*/  LOP3.LUT R0, R17, 0x7, RZ, 0xc0, !PT ;  /* 0x0000000711007812 */ /* 0x000fe200078ec0ff */
[----:B------:R-:W-:-:S03]  /*77b0*/  ULDC.64 UR6, c[0x0][0x688] ;  /* 0x0001a20000067ab9 */ /* 0x000fc60000000a00 */
[----:B------:R-:W-:Y:S02]  /*77c0*/  LOP3.LUT R0, R3, 0xfffffff0, R0, 0xe2, !PT ;  /* 0xfffffff003007812 */ /* 0x000fe400078ee200 */
[----:B------:R-:W1:Y:S03]  /*77d0*/  S2UR UR5, SR_CTAID.Z ;  /* 0x00000000000579c3 */ /* 0x000e660000002700 */
[----:B------:R-:W-:-:S04]  /*77e0*/  VIADD R3, R0, UR42 ;  /* 0x0000002a00037c36 */ /* 0x000fc80008000000 */
[----:B------:R-:W-:Y:S01]  /*77f0*/  VIADD R2, R3, 0x8 ;  /* 0x0000000803027836 */ /* 0x000fe20000000000 */
[----:B--2---:R-:W-:-:S04]  /*7800*/  UIMAD UR4, UR4, UR6, UR42 ;  /* 0x00000006040472a4 */ /* 0x004fc8000f8e022a */
[----:B-1----:R-:W-:-:S03]  /*7810*/  UIMAD UR4, UR5, UR7, UR4 ;  /* 0x00000007050472a4 */ /* 0x002fc6000f8e0204 */
[----:B------:R-:W-:Y:S02]  /*7820*/  ULDC UR5, c[0x0][0x288] ;  /* 0x0000a20000057ab9 */ /* 0x000fe40000000800 */
[----:B------:R-:W-:Y:S02]  /*7830*/  ISETP.GE.U32.AND P0, PT, R3, UR5, PT ;  /* 0x0000000503007c0c */ /* 0x000fe4000bf06070 */
[----:B------:R-:W-:Y:S02]  /*7840*/  IADD3 R0, P2, R0, UR4, RZ ;  /* 0x0000000400007c10 */ /* 0x000fe4000ff5e0ff */
[----:B------:R-:W-:Y:S01]  /*7850*/  ISETP.GE.U32.AND P1, PT, R2, UR5, PT ;  /* 0x0000000502007c0c */ /* 0x000fe2000bf26070 */
[----:B------:R-:W-:Y:S02]  /*7860*/  ULDC.64 UR4, c[0x0][0x680] ;  /* 0x0001a00000047ab9 */ /* 0x000fe40000000a00 */
[----:B------:R-:W-:Y:S01]  /*7870*/  IMAD.X R3, RZ, RZ, RZ, P2 ;  /* 0x000000ffff037224 */ /* 0x000fe200010e06ff */
[----:B------:R-:W-:-:S04]  /*7880*/  LEA R2, P2, R0, UR4, 0x2 ;  /* 0x0000000400027c11 */ /* 0x000fc8000f8410ff */
[----:B------:R-:W-:-:S05]  /*7890*/  LEA.HI.X R3, R0, UR5, R3, 0x2, P2 ;  /* 0x0000000500037c11 */ /* 0x000fca00090f1403 */
[----:B------:R2:W-:Y:S04]  /*78a0*/  @!P0 STG.E desc[UR8][R2.64], R11 ;  /* 0x0000000b02008986 */ /* 0x0005e8000c101908 */
[----:B------:R2:W-:Y:S02]  /*78b0*/  @!P1 STG.E desc[UR8][R2.64+0x20], R9 ;  /* 0x0000200902009986 */ /* 0x0005e4000c101908 */
.L_x_47:
[----:B------:R-:W-:Y:S05]  /*78c0*/  BSYNC B0 ;  /* 0x0000000000007941 */ /* 0x000fea0003800000 */
.L_x_46:
[----:B------:R-:W-:Y:S01]  /*78d0*/  ULDC.64 UR4, c[0x0][0x730] ;  /* 0x0001cc0000047ab9 */ /* 0x000fe20000000a00 */
[-C--:B------:R-:W-:Y:S01]  /*78e0*/  FMUL R31, R90, R10.reuse ;  /* 0x0000000a5a1f7220 */ /* 0x080fe20000400000 */
[----:B------:R-:W-:Y:S01]  /*78f0*/  ISETP.NE.U32.AND P0, PT, RZ, UR4, PT ;  /* 0x00000004ff007c0c */ /* 0x000fe2000bf05070 */
[-C--:B------:R-:W-:Y:S01]  /*7900*/  FMUL R91, R91, R10.reuse ;  /* 0x0000000a5b5b7220 */ /* 0x080fe20000400000 */
[-C--:B------:R-:W-:Y:S01]  /*7910*/  FMUL R33, R94, R10.reuse ;  /* 0x0000000a5e217220 */ /* 0x080fe20000400000 */
[-C--:B------:R-:W-:Y:S01]  /*7920*/  FMUL R95, R95, R10.reuse ;  /* 0x0000000a5f5f7220 */ /* 0x080fe20000400000 */
[----:B------:R-:W-:Y:S01]  /*7930*/  ISETP.NE.AND.EX P0, PT, RZ, UR5, PT, P0 ;  /* 0x00000005ff007c0c */ /* 0x000fe2000bf05300 */
[-C--:B------:R-:W-:Y:S01]  /*7940*/  FMUL R35, R98, R10.reuse ;  /* 0x0000000a62237220 */ /* 0x080fe20000400000 */
[-C--:B------:R-:W-:Y:S01]  /*7950*/  FMUL R99, R99, R10.reuse ;  /* 0x0000000a63637220 */ /* 0x080fe20000400000 */
[-C--:B------:R-:W-:Y:S01]  /*7960*/  FMUL R37, R102, R10.reuse ;  /* 0x0000000a66257220 */ /* 0x080fe20000400000 */
[----:B------:R-:W-:-:S09]  /*7970*/  FMUL R103, R103, R10 ;  /* 0x0000000a67677220 */ /* 0x000fd20000400000 */
[----:B------:R-:W-:Y:S05]  /*7980*/  @P0 BRA `(.L_x_48) ;  /* 0x0000000000200947 */ /* 0x000fea0003800000 */
[----:B------:R-:W-:Y:S02]  /*7990*/  ULDC.64 UR4, c[0x0][0x728] ;  /* 0x0001ca0000047ab9 */ /* 0x000fe40000000a00 */
[----:B------:R-:W-:-:S04]  /*79a0*/  ISETP.NE.U32.AND P0, PT, RZ, UR4, PT ;  /* 0x00000004ff007c0c */ /* 0x000fc8000bf05070 */
[----:B------:R-:W-:-:S13]  /*79b0*/  ISETP.NE.AND.EX P0, PT, RZ, UR5, PT, P0 ;  /* 0x00000005ff007c0c */ /* 0x000fda000bf05300 */
[----:B------:R-:W-:Y:S05]  /*79c0*/  @!P0 BRA `(.L_x_49) ;  /* 0x00000000000c8947 */ /* 0x000fea0003800000 */
[----:B-12---:R-:W1:Y:S02]  /*79d0*/  LDC.64 R2, c[0x0][0x728] ;  /* 0x0001ca00ff027b82 */ /* 0x006e640000000a00 */
[----:B-1----:R4:W5:Y:S01]  /*79e0*/  LDG.E R2, desc[UR8][R2.64] ;  /* 0x0000000802027981 */ /* 0x002962000c1e1900 */
[----:B------:R-:W-:Y:S05]  /*79f0*/  BRA `(.L_x_48) ;  /* 0x0000000000047947 */ /* 0x000fea0003800000 */
.L_x_49:
[----:B--2---:R-:W3:Y:S02]  /*7a00*/  LDC R2, c[0x0][0x720] ;  /* 0x0001c800ff027b82 */ /* 0x004ee40000000800 */
.L_x_48:
[----:B-1----:R-:W-:Y:S01]  /*7a10*/  MOV R0, RZ ;  /* 0x000000ff00007202 */ /* 0x002fe20000000f00 */
[----:B---3-5:R-:W-:-:S03]  /*7a20*/  IMAD.MOV.U32 R22, RZ, RZ, R2 ;  /* 0x000000ffff167224 */ /* 0x028fc600078e0002 */
[----:B------:R-:W-:-:S13]  /*7a30*/  LOP3.LUT P0, RZ, R0, 0x9f, RZ, 0xc0, !PT ;  /* 0x0000009f00ff7812 */ /* 0x000fda000780c0ff */
[----:B------:R-:W-:Y:S05]  /*7a40*/  @!P0 BRA `(.L_x_50) ;  /* 0x0000000000408947 */ /* 0x000fea0003800000 */
[----:B------:R-:W-:Y:S01]  /*7a50*/  MOV R0, 0x0 ;  /* 0x0000000000007802 */ /* 0x000fe20000000f00 */
[----:B------:R-:W-:Y:S01]  /*7a60*/  ULDC.64 UR4, c[0x4][0x68] ;  /* 0x01001a0000047ab9 */ /* 0x000fe20000000a00 */
[----:B------:R-:W-:Y:S01]  /*7a70*/  ULDC.64 UR6, c[0x4][0x8] ;  /* 0x0100020000067ab9 */ /* 0x000fe20000000a00 */
[----:B------:R-:W-:Y:S01]  /*7a80*/  IMAD.U32 R4, RZ, RZ, UR4 ;  /* 0x00000004ff047e24 */ /* 0x000fe2000f8e00ff */
[----:B--2-4-:R1:W2:Y:S01]  /*7a90*/  LDC.64 R2, c[0x4][R0] ;  /* 0x0100000000027b82 */ /* 0x0142a20000000a00 */
[----:B------:R-:W-:Y:S01]  /*7aa0*/  IMAD.U32 R5, RZ, RZ, UR5 ;  /* 0x00000005ff057e24 */ /* 0x000fe2000f8e00ff */
[----:B------:R-:W-:Y:S01]  /*7ab0*/  ULDC.64 UR4, c[0x4][0x70] ;  /* 0x01001c0000047ab9 */ /* 0x000fe20000000a00 */
[----:B------:R-:W-:Y:S02]  /*7ac0*/  IMAD.U32 R10, RZ, RZ, UR6 ;  /* 0x00000006ff0a7e24 */ /* 0x000fe4000f8e00ff */
[----:B------:R-:W-:Y:S02]  /*7ad0*/  IMAD.U32 R6, RZ, RZ, UR4 ;  /* 0x00000004ff067e24 */ /* 0x000fe4000f8e00ff */
[----:B------:R-:W-:-:S02]  /*7ae0*/  IMAD.U32 R7, RZ, RZ, UR5 ;  /* 0x00000005ff077e24 */ /* 0x000fc4000f8e00ff */
[----:B------:R-:W-:Y:S02]  /*7af0*/  IMAD.U32 R11, RZ, RZ, UR7 ;  /* 0x00000007ff0b7e24 */ /* 0x000fe4000f8e00ff */
[----:B------:R-:W-:Y:S02]  /*7b00*/  IMAD.MOV.U32 R8, RZ, RZ, 0x70 ;  /* 0x00000070ff087424 */ /* 0x000fe400078e00ff */
[----:B------:R-:W-:Y:S02]  /*7b10*/  IMAD.MOV.U32 R12, RZ, RZ, 0x1 ;  /* 0x00000001ff0c7424 */ /* 0x000fe400078e00ff */
[----:B-1----:R-:W-:-:S07]  /*7b20*/  IMAD.MOV.U32 R13, RZ, RZ, RZ ;  /* 0x000000ffff0d7224 */ /* 0x002fce00078e00ff */
[----:B------:R-:W-:-:S07]  /*7b30*/  LEPC R20, `(.L_x_50) ;  /* 0x000000001014794e */ /* 0x000fce0000000000 */
[----:B--2---:R-:W-:Y:S05]  /*7b40*/  CALL.ABS.NOINC R2 ;  /* 0x0000000002007343 */ /* 0x004fea0003c00000 */
.L_x_50:
[----:B------:R-:W-:Y:S01]  /*7b50*/  UIADD3 UR4, UR36, -0x1, URZ ;  /* 0xffffffff24047890 */ /* 0x000fe2000fffe03f */
[----:B------:R-:W-:-:S05]  /*7b60*/  IMAD.U32 R19, RZ, RZ, UR37 ;  /* 0x00000025ff137e24 */ /* 0x000fca000f8e00ff */
[----:B------:R-:W-:-:S04]  /*7b70*/  IMAD.U32 R0, RZ, RZ, UR4 ;  /* 0x00000004ff007e24 */ /* 0x000fc8000f8e00ff */
[----:B------:R-:W-:-:S05]  /*7b80*/  IMAD R19, R0, 0x900, R19 ;  /* 0x0000090000137824 */ /* 0x000fca00078e0213 */
        /* <DEDUP_REMOVED lines=18> */
.L_x_51:
[----:B------:R-:W1:Y:S01]  /*7cb0*/  S2R R5, SR_TID.X ;  /* 0x0000000000057919 */ /* 0x000e620000002100 */
[----:B------:R-:W-:Y:S01]  /*7cc0*/  ULDC.64 UR4, c[0x0][0x730] ;  /* 0x0001cc0000047ab9 */ /* 0x000fe20000000a00 */
[----:B------:R-:W-:Y:S01]  /*7cd0*/  VIADD R16, R16, 0x1f ;  /* 0x0000001f10107836 */ /* 0x000fe20000000000 */
[----:B------:R-:W-:Y:S01]  /*7ce0*/  ISETP.NE.U32.AND P0, PT, RZ, UR4, PT ;  /* 0x00000004ff007c0c */ /* 0x000fe2000bf05070 */
[----:B------:R-:W-:-:S03]  /*7cf0*/  IMAD.SHL.U32 R17, R17, 0x20, RZ ;  /* 0x0000002011117824 */ /* 0x000fc600078e00ff */
[----:B------:R-:W-:Y:S02]  /*7d00*/  ISETP.NE.AND.EX P0, PT, RZ, UR5, PT, P0 ;  /* 0x00000005ff007c0c */ /* 0x000fe4000bf05300 */
[----:B------:R-:W-:-:S11]  /*7d10*/  ISETP.GT.U32.AND P1, PT, R16, 0x3e, PT ;  /* 0x0000003e1000780c */ /* 0x000fd60003f24070 */
[----:B------:R-:W3:Y:S01]  /*7d20*/  @P0 LDC R22, c[0x0][0x720] ;  /* 0x0001c800ff160b82 */ /* 0x000ee20000000800 */
[C---:B-1----:R-:W-:Y:S02]  /*7d30*/  IMAD.SHL.U32 R0, R5.reuse, 0x2, RZ ;  /* 0x0000000205007824 */ /* 0x042fe400078e00ff */
[----:B--2---:R-:W-:-:S03]  /*7d40*/  IMAD.SHL.U32 R2, R5, 0x8, RZ ;  /* 0x0000000805027824 */ /* 0x004fc600078e00ff */
[----:B----4-:R-:W-:Y:S02]  /*7d50*/  LOP3.LUT R3, R0, 0x6, RZ, 0xc0, !PT ;  /* 0x0000000600037812 */ /* 0x010fe400078ec0ff */
[----:B------:R-:W-:Y:S02]  /*7d60*/  LOP3.LUT R2, R2, 0x80, RZ, 0xc0, !PT ;  /* 0x0000008002027812 */ /* 0x000fe400078ec0ff */
[----:B------:R-:W-:Y:S01]  /*7d70*/  SHF.R.U32.HI R0, RZ, 0x4, R5 ;  /* 0x00000004ff007819 */ /* 0x000fe20000011605 */
[----:B------:R-:W-:Y:S01]  /*7d80*/  IMAD R3, R18, 0x200, R3 ;  /* 0x0000020012037824 */ /* 0x000fe200078e0203 */
[----:B------:R-:W-:Y:S01]  /*7d90*/  LOP3.LUT R4, R2, 0x10, R5, 0xf8, !PT ;  /* 0x0000001002047812 */ /* 0x000fe200078ef805 */
[-C--:B---3--:R-:W-:Y:S01]  /*7da0*/  FMUL R5, R91, R22.reuse ;  /* 0x000000165b057220 */ /* 0x088fe20000400000 */
[----:B------:R-:W-:Y:S01]  /*7db0*/  LOP3.LUT R0, R0, 0x1, RZ, 0xc0, !PT ;  /* 0x0000000100007812 */ /* 0x000fe200078ec0ff */
[-C--:B------:R-:W-:Y:S01]  /*7dc0*/  FMUL R7, R93, R22.reuse ;  /* 0x000000165d077220 */ /* 0x080fe20000400000 */
[----:B------:R-:W-:Y:S01]  /*7dd0*/  LOP3.LUT R2, R17, 0x60, RZ, 0xc0, !PT ;  /* 0x0000006011027812 */ /* 0x000fe200078ec0ff */
[-C--:B------:R-:W-:Y:S01]  /*7de0*/  FMUL R6, R33, R22.reuse ;  /* 0x0000001621067220 */ /* 0x080fe20000400000 */
[----:B------:R-:W-:Y:S01]  /*7df0*/  ISETP.NE.U32.AND P0, PT, R0, 0x1, PT ;  /* 0x000000010000780c */ /* 0x000fe20003f05070 */
[-C--:B------:R-:W-:Y:S01]  /*7e00*/  FMUL R0, R23, R22.reuse ;  /* 0x0000001617007220 */ /* 0x080fe20000400000 */
[----:B------:R-:W-:Y:S01]  /*7e10*/  IADD3 R16, R4, R3, R2 ;  /* 0x0000000304107210 */ /* 0x000fe20007ffe002 */
[-C--:B------:R-:W-:Y:S01]  /*7e20*/  FMUL R3, R89, R22.reuse ;  /* 0x0000001659037220 */ /* 0x080fe20000400000 */
        /* <DEDUP_REMOVED lines=11> */
[----:B------:R-:W-:Y:S01]  /*7ee0*/  F2FP.SATFINITE.E4M3.F32.PACK_AB_MERGE_C R3, R3, R0, RZ ;  /* 0x000000000303723e */ /* 0x000fe200048070ff */
[----:B------:R-:W-:Y:S01]  /*7ef0*/  IMAD.IADD R16, R19, 0x1, R16 ;  /* 0x0000000113107824 */ /* 0x000fe200078e0210 */
[----:B------:R-:W-:-:S02]  /*7f00*/  F2FP.SATFINITE.E4M3.F32.PACK_AB_MERGE_C R5, R5, R2, RZ ;  /* 0x000000020505723e */ /* 0x000fc400048070ff */
[----:B------:R-:W-:Y:S02]  /*7f10*/  F2FP.SATFINITE.E4M3.F32.PACK_AB_MERGE_C R7, R7, R4, RZ ;  /* 0x000000040707723e */ /* 0x000fe400048070ff */
[----:B------:R-:W-:Y:S02]  /*7f20*/  F2FP.SATFINITE.E4M3.F32.PACK_AB_MERGE_C R9, R9, R6, RZ ;  /* 0x000000060909723e */ /* 0x000fe400048070ff */
[----:B------:R-:W-:Y:S02]  /*7f30*/  F2FP.SATFINITE.E4M3.F32.PACK_AB_MERGE_C R11, R11, R8, RZ ;  /* 0x000000080b0b723e */ /* 0x000fe400048070ff */
[----:B------:R-:W-:Y:S02]  /*7f40*/  F2FP.SATFINITE.E4M3.F32.PACK_AB_MERGE_C R13, R13, R10, RZ ;  /* 0x0000000a0d0d723e */ /* 0x000fe400048070ff */
[----:B------:R-:W-:Y:S02]  /*7f50*/  F2FP.SATFINITE.E4M3.F32.PACK_AB_MERGE_C R15, R15, R12, RZ ;  /* 0x0000000c0f0f723e */ /* 0x000fe400048070ff */
[----:B------:R-:W-:Y:S01]  /*7f60*/  F2FP.SATFINITE.E4M3.F32.PACK_AB_MERGE_C R17, R17, R14, RZ ;  /* 0x0000000e1111723e */ /* 0x000fe200048070ff */
[----:B------:R-:W-:Y:S06]  /*7f70*/  @P1 BRA `(.L_x_52) ;  /* 0x0000000000041947 */ /* 0x000fec0003800000 */
[----:B------:R-:W-:-:S04]  /*7f80*/  DEPBAR.LE SB0, 0x0 ;  /* 0x000080000000791a */ /* 0x000fc80000000000 */
.L_x_52:
[----:B------:R-:W-:Y:S05]  /*7f90*/  WARPSYNC.ALL ;  /* 0x0000000000007948 */ /* 0x000fea0003800000 */
[----:B------:R-:W-:Y:S01]  /*7fa0*/  BAR.SYNC.DEFER_BLOCKING 0x1, 0x80 ;  /* 0x0042000000007b1d */ /* 0x000fe20000010000 */
[C---:B------:R-:W-:Y:S02]  /*7fb0*/  VIADD R0, R16.reuse, 0xfffffff0 ;  /* 0xfffffff010007836 */ /* 0x040fe40000000000 */
[----:B------:R-:W-:-:S03]  /*7fc0*/  @P0 VIADD R0, R16, 0x10 ;  /* 0x0000001010000836 */ /* 0x000fc60000000000 */
[----:B------:R-:W-:Y:S01]  /*7fd0*/  BSSY B0, `(.L_x_53) ;  /* 0x000001a000007945 */ /* 0x000fe20003800000 */
[----:B------:R1:W-:Y:S04]  /*7fe0*/  STS.U16 [R16], R3 ;  /* 0x0000000310007388 */ /* 0x0003e80000000400 */
[----:B------:R1:W-:Y:S04]  /*7ff0*/  STS.U16 [R16+0x100], R5 ;  /* 0x0001000510007388 */ /* 0x0003e80000000400 */
[----:B------:R1:W-:Y:S04]  /*8000*/  STS.U16 [R16+0x8], R7 ;  /* 0x0000080710007388 */ /* 0x0003e80000000400 */
[----:B------:R1:W-:Y:S04]  /*8010*/  STS.U16 [R16+0x108], R9 ;  /* 0x0001080910007388 */ /* 0x0003e80000000400 */
[----:B------:R1:W-:Y:S04]  /*8020*/  STS.U16 [R0], R11 ;  /* 0x0000000b00007388 */ /* 0x0003e80000000400 */
[----:B------:R1:W-:Y:S04]  /*8030*/  STS.U16 [R0+0x100], R13 ;  /* 0x0001000d00007388 */ /* 0x0003e80000000400 */
[----:B------:R1:W-:Y:S04]  /*8040*/  STS.U16 [R0+0x8], R15 ;  /* 0x0000080f00007388 */ /* 0x0003e80000000400 */
[----:B------:R1:W-:Y:S01]  /*8050*/  STS.U16 [R0+0x108], R17 ;  /* 0x0001081100007388 */ /* 0x0003e20000000400 */
[----:B------:R-:W-:Y:S01]  /*8060*/  @!PT LDS RZ, [RZ] ;  /* 0x00000000fffff984 */ /* 0x000fe20000000800 */
[----:B------:R-:W-:Y:S01]  /*8070*/  @!PT LDS RZ, [RZ] ;  /* 0x00000000fffff984 */ /* 0x000fe20000000800 */
[----:B------:R-:W-:Y:S01]  /*8080*/  @!PT LDS RZ, [RZ] ;  /* 0x00000000fffff984 */ /* 0x000fe20000000800 */
[----:B------:R-:W-:Y:S01]  /*8090*/  @!PT LDS RZ, [RZ] ;  /* 0x00000000fffff984 */ /* 0x000fe20000000800 */
[----:B------:R2:W-:Y:S06]  /*80a0*/  MEMBAR.ALL.CTA ;  /* 0x0000000000007992 */ /* 0x0005ec0000008000 */
[----:B--2---:R-:W2:Y:S02]  /*80b0*/  FENCE.VIEW.ASYNC.S ;  /* 0x00000000000073c6 */ /* 0x004ea40000000000 */
[----:B--2---:R-:W-:Y:S06]  /*80c0*/  BAR.SYNC.DEFER_BLOCKING 0x1, 0x80 ;  /* 0x0042000000007b1d */ /* 0x004fec0000010000 */
[----:B-1----:R-:W-:Y:S05]  /*80d0*/  @P1 BRA `(.L_x_54) ;  /* 0x0000000000241947 */ /* 0x002fea0003800000 */
[----:B------:R-:W-:Y:S01]  /*80e0*/  S2UR UR44, SR_CTAID.Z ;  /* 0x00000000002c79c3 */ /* 0x000fe20000002700 */
[----:B------:R-:W-:Y:S01]  /*80f0*/  ULDC.64 UR4, c[0x0][0x198] ;  /* 0x0000660000047ab9 */ /* 0x000fe20000000a00 */
[----:B------:R-:W-:Y:S01]  /*8100*/  R2UR UR40, R19 ;  /* 0x00000000132872ca */ /* 0x000fe200000e0000 */
[----:B------:R-:W-:Y:S01]  /*8110*/  UIADD3 UR4, UP0, UR4, 0x670, URZ ;  /* 0x0000067004047890 */ /* 0x000fe2000ff1e03f */
[----:B------:R-:W-:-:S03]  /*8120*/  UMOV UR41, URZ ;  /* 0x0000003f00297c82 */ /* 0x000fc60008000000 */
[----:B------:R-:W-:Y:S01]  /*8130*/  UIADD3.X UR5, URZ, UR5, URZ, UP0, !UPT ;  /* 0x000000053f057290 */ /* 0x000fe200087fe43f */
[----:B------:R-:W1:Y:S08]  /*8140*/  S2UR UR43, SR_CTAID.Y ;  /* 0x00000000002b79c3 */ /* 0x000e700000002600 */
[----:B-1----:R1:W-:Y:S02]  /*8150*/  UTMASTG.4D [UR40], [UR4] ;  /* 0x00000028040073b5 */ /* 0x0023e40008018000 */
[----:B-1----:R0:W-:Y:S02]  /*8160*/  UTMACMDFLUSH ;  /* 0x00000000000079b7 */ /* 0x0021e40000000000 */
.L_x_54:
[----:B------:R-:W-:Y:S05]  /*8170*/  BSYNC B0 ;  /* 0x0000000000007941 */ /* 0x000fea0003800000 */
.L_x_53:
[----:B------:R-:W-:Y:S01]  /*8180*/  UIADD3 UR36, UR36, -0x1, URZ ;  /* 0xffffffff24247890 */ /* 0x000fe2000fffe03f */
[----:B------:R-:W-:-:S04]  /*8190*/  DEPBAR.LE SB0, 0x0 ;  /* 0x000080000000791a */ /* 0x000fc80000000000 */
[----:B------:R-:W-:-:S04]  /*81a0*/  USHF.L.U32 UR4, UR36, 0x3, URZ ;  /* 0x0000000324047899 */ /* 0x000fc8000800063f */
[----:B------:R-:W-:-:S04]  /*81b0*/  ULOP3.LUT UR4, UR4, 0x8, URZ, 0xe2, !UPT ;  /* 0x0000000804047892 */ /* 0x000fc8000f8ee23f */
[----:B------:R-:W-:-:S06]  /*81c0*/  ULOP3.LUT UR4, UR4, 0x18, URZ, 0x3c, !UPT ;  /* 0x0000001804047892 */ /* 0x000fcc000f8e3c3f */
[----:B------:R-:W-:-:S04]  /*81d0*/  IMAD.U32 R0, RZ, RZ, UR4 ;  /* 0x00000004ff007e24 */ /* 0x000fc8000f8e00ff */
[----:B------:R-:W-:Y:S01]  /*81e0*/  SYNCS.ARRIVE.TRANS64.A1T0 RZ, [R0+UR37+0x6090], RZ ;  /* 0x006090ff00ff79a7 */ /* 0x000fe20008100025 */
[----:B------:R-:W-:Y:S05]  /*81f0*/  EXIT ;  /* 0x000000000000794d */ /* 0x000fea0003800000 */
.L_x_6:
[----:B------:R-:W-:-:S08]  /*8200*/  UISETP.NE.AND UP0, UPT, UR7, 0x1, UPT ;  /* 0x000000010700788c */ /* 0x000fd0000bf05270 */
[----:B------:R-:W1:-:S00]  /*8210*/  USETMAXREG.DEALLOC.CTAPOOL 0x18 ;  /* 0x00000018000079c8 */ /* 0x000e4000080e0500 */
[----:B------:R-:W-:-:S13]  /*8220*/  PLOP3.LUT P0, PT, PT, PT, UP0, 0x80, 0x0 ;  /* 0x000000000000781c */ /* 0x000fda0003f0f008 */
[----:B------:R-:W-:Y:S05]  /*8230*/  @P0 EXIT ;  /* 0x000000000000094d */ /* 0x000fea0003800000 */
[----:B------:R-:W2:Y:S01]  /*8240*/  S2UR UR11, SR_CTAID.X ;  /* 0x00000000000b79c3 */ /* 0x000ea20000002500 */
[----:B------:R-:W-:Y:S01]  /*8250*/  ELECT P3, URZ, PT ;  /* 0x00000000003f782f */ /* 0x000fe20003860000 */
[----:B------:R-:W-:Y:S01]  /*8260*/  BSSY B0, `(.L_x_55) ;  /* 0x0000029000007945 */ /* 0x000fe20003800000 */
[----:B-1----:R-:W-:Y:S02]  /*8270*/  IMAD.MOV.U32 R2, RZ, RZ, RZ ;  /* 0x000000ffff027224 */ /* 0x002fe400078e00ff */
[----:B------:R-:W-:Y:S02]  /*8280*/  IMAD.MOV.U32 R8, RZ, RZ, RZ ;  /* 0x000000ffff087224 */ /* 0x000fe400078e00ff */
[----:B------:R-:W-:Y:S01]  /*8290*/  IMAD.MOV.U32 R4, RZ, RZ, RZ ;  /* 0x000000ffff047224 */ /* 0x000fe200078e00ff */
[----:B------:R-:W1:Y:S08]  /*82a0*/  S2UR UR20, SR_CTAID.Y ;  /* 0x00000000001479c3 */ /* 0x000e700000002600 */
[----:B------:R-:W3:Y:S01]  /*82b0*/  S2UR UR21, SR_CTAID.Z ;  /* 0x00000000001579c3 */ /* 0x000ee20000002700 */
[----:B--2---:R-:W-:Y:S01]  /*82c0*/  USHF.L.U32 UR11, UR11, 0x7, URZ ;  /* 0x000000070b0b7899 */ /* 0x004fe2000800063f */
[----:B------:R-:W-:Y:S11]  /*82d0*/  @!P3 BRA `(.L_x_56) ;  /* 0x000000000084b947 */ /* 0x000ff60003800000 */
[----:B------:R-:W2:Y:S01]  /*82e0*/  S2R R4, SR_CgaCtaId ;  /* 0x0000000000047919 */ /* 0x000ea20000008800 */
[----:B------:R-:W-:Y:S01]  /*82f0*/  MOV R3, 0x400 ;  /* 0x0000040000037802 */ /* 0x000fe20000000f00 */
[----:B------:R-:W-:-:S03]  /*8300*/  IMAD.MOV.U32 R5, RZ, RZ, 0x1 ;  /* 0x00000001ff057424 */ /* 0x000fc600078e00ff */
[----:B--2---:R-:W-:Y:S02]  /*8310*/  LEA R4, R4, R3, 0x18 ;  /* 0x0000000304047211 */ /* 0x004fe400078ec0ff */
[----:B------:R-:W-:-:S04]  /*8320*/  SHF.L.U32 R3, R5, 0x1f, RZ ;  /* 0x0000001f05037819 */ /* 0x000fc800000006ff */
[----:B------:R-:W2:Y:S02]  /*8330*/  SYNCS.PHASECHK.TRANS64.TRYWAIT P0, [R4+URZ+0x6060], R3 ;  /* 0x00606003040075a7 */ /* 0x000ea4000800017f */
[----:B--2---:R-:W-:Y:S05]  /*8340*/  @!P0 BRA `(.L_x_57) ;  /* 0x0000001000608947 */ /* 0x004fea0003800000 */
.L_x_93:
[----:B------:R-:W-:Y:S01]  /*8350*/  ULOP3.LUT UR4, UR6, 0x2, URZ, 0xfc, !UPT ;  /* 0x0000000206047892 */ /* 0x000fe2000f8efc3f */
[----:B--2---:R-:W-:-:S03]  /*8360*/  @P2 IMAD.MOV.U32 R3, RZ, RZ, 0x800 ;  /* 0x00000800ff032424 */ /* 0x004fc600078e00ff */
[----:B------:R-:W-:Y:S01]  /*8370*/  UPRMT UR4, UR4, 0x9910, URZ ;  /* 0x0000991004047896 */ /* 0x000fe2000800003f */
[----:B------:R2:W-:Y:S03]  /*8380*/  @P2 SYNCS.ARRIVE.TRANS64 RZ, [R4+URZ+0x6050], R3 ;  /* 0x0060500304ff29a7 */ /* 0x0005e6000800003f */
[----:B------:R-:W-:-:S06]  /*8390*/  UISETP.NE.AND UP0, UPT, UR4, 0x2, UPT ;  /* 0x000000020400788c */ /* 0x000fcc000bf05270 */
[----:B------:R-:W-:-:S13]  /*83a0*/  PLOP3.LUT P0, PT, PT, PT, UP0, 0x80, 0x0 ;  /* 0x000000000000781c */ /* 0x000fda0003f0f008 */
[----:B--2---:R-:W-:Y:S05]  /*83b0*/  @P0 BRA `(.L_x_58) ;  /* 0x0000000000040947 */ /* 0x004fea0003800000 */
[----:B-1-3--:R-:W-:Y:S01]  /*83c0*/  BPT.TRAP 0x1 ;  /* 0x000000040000795c */ /* 0x00afe20000300000 */
.L_x_58:
[----:B------:R-:W-:-:S04]  /*83d0*/  LOP3.LUT P0, RZ, R0, 0x1f, RZ, 0xc0, !PT ;  /* 0x0000001f00ff7812 */ /* 0x000fc8000780c0ff */
[----:B------:R-:W-:-:S13]  /*83e0*/  PLOP3.LUT P0, PT, P0, P2, PT, 0x2a, 0x0 ;  /* 0x000000000000781c */ /* 0x000fda0000704572 */
[----:B------:R-:W-:Y:S05]  /*83f0*/  @P0 BRA `(.L_x_59) ;  /* 0x0000000000040947 */ /* 0x000fea0003800000 */
[----:B-1-3--:R-:W-:Y:S01]  /*8400*/  BPT.TRAP 0x1 ;  /* 0x000000040000795c */ /* 0x00afe20000300000 */
.L_x_59:
[----:B------:R-:W-:Y:S01]  /*8410*/  R2UR UR8, R4 ;  /* 0x00000000040872ca */ /* 0x000fe200000e0000 */
[----:B------:R-:W-:Y:S01]  /*8420*/  ULDC.64 UR4, c[0x0][0x198] ;  /* 0x0000660000047ab9 */ /* 0x000fe20000000a00 */
[----:B------:R-:W-:Y:S01]  /*8430*/  UMOV UR14, 0x0 ;  /* 0x00000000000e7882 */ /* 0x000fe20000000000 */
[----:B------:R-:W-:Y:S01]  /*8440*/  UIADD3 UR4, UP0, UR4, 0xf0, URZ ;  /* 0x000000f004047890 */ /* 0x000fe2000ff1e03f */
[----:B------:R-:W-:Y:S01]  /*8450*/  IMAD.MOV.U32 R4, RZ, RZ, 0x1 ;  /* 0x00000001ff047424 */ /* 0x000fe200078e00ff */
[----:B------:R-:W-:Y:S01]  /*8460*/  UMOV UR15, 0x10000000 ;  /* 0x10000000000f7882 */ /* 0x000fe20000000000 */
[----:B------:R-:W-:Y:S01]  /*8470*/  UMOV UR10, URZ ;  /* 0x0000003f000a7c82 */ /* 0x000fe20008000000 */
[----:B------:R-:W-:Y:S01]  /*8480*/  UIADD3.X UR5, URZ, UR5, URZ, UP0, !UPT ;  /* 0x000000053f057290 */ /* 0x000fe200087fe43f */
[----:B------:R-:W-:Y:S01]  /*8490*/  IMAD.MOV.U32 R8, RZ, RZ, 0x40 ;  /* 0x00000040ff087424 */ /* 0x000fe200078e00ff */
[----:B-1----:R-:W-:Y:S01]  /*84a0*/  UMOV UR12, UR20 ;  /* 0x00000014000c7c82 */ /* 0x002fe20008000000 */
[----:B---3--:R-:W-:-:S03]  /*84b0*/  UMOV UR13, UR21 ;  /* 0x00000015000d7c82 */ /* 0x008fc60008000000 */
[----:B------:R-:W-:-:S09]  /*84c0*/  UIADD3 UR9, UR8, 0x6050, URZ ;  /* 0x0000605008097890 */ /* 0x000fd2000fffe03f */
[----:B------:R2:W-:Y:S02]  /*84d0*/  UTMALDG.4D [UR8], [UR4], desc[UR14] ;  /* 0x00000e08040075b4 */ /* 0x0005e40008019000 */
[----:B--2---:R-:W-:Y:S01]  /*84e0*/  NOP ;  /* 0x0000000000007918 */ /* 0x004fe20000000000 */
.L_x_56:
[----:B-1-3--:R-:W-:Y:S05]  /*84f0*/  BSYNC B0 ;  /* 0x0000000000007941 */ /* 0x00afea0003800000 */
.L_x_55:
[----:B------:R-:W1:Y:S01]  /*8500*/  LDC R3, c[0x0][0x28c] ;  /* 0x0000a300ff037b82 */ /* 0x000e620000000800 */
[----:B------:R-:W-:Y:S01]  /*8510*/  BSSY B0, `(.L_x_60) ;  /* 0x0000023000007945 */ /* 0x000fe20003800000 */
[----:B-1----:R-:W-:-:S13]  /*8520*/  ISETP.GT.AND P4, PT, R3, RZ, P3 ;  /* 0x000000ff0300720c */ /* 0x002fda0001f84270 */
[----:B------:R-:W-:Y:S05]  /*8530*/  @!P4 BRA `(.L_x_61) ;  /* 0x000000000080c947 */ /* 0x000fea0003800000 */
[----:B------:R-:W1:Y:S01]  /*8540*/  S2R R5, SR_CgaCtaId ;  /* 0x0000000000057919 */ /* 0x000e620000008800 */
[----:B------:R-:W-:-:S04]  /*8550*/  MOV R2, 0x400 ;  /* 0x0000040000027802 */ /* 0x000fc80000000f00 */
[----:B-1----:R-:W-:Y:S01]  /*8560*/  LEA R5, R5, R2, 0x18 ;  /* 0x0000000205057211 */ /* 0x002fe200078ec0ff */
[----:B------:R-:W-:-:S05]  /*8570*/  IMAD.MOV.U32 R2, RZ, RZ, 0x1 ;  /* 0x00000001ff027424 */ /* 0x000fca00078e00ff */
[----:B------:R-:W-:-:S04]  /*8580*/  SHF.L.U32 R2, R2, 0x1f, RZ ;  /* 0x0000001f02027819 */ /* 0x000fc800000006ff */
[----:B------:R-:W1:Y:S02]  /*8590*/  SYNCS.PHASECHK.TRANS64.TRYWAIT P0, [R5+URZ+0x6028], R2 ;  /* 0x00602802050075a7 */ /* 0x000e64000800017f */
[----:B-1----:R-:W-:Y:S05]  /*85a0*/  @!P0 BRA `(.L_x_62) ;  /* 0x0000000c00dc8947 */ /* 0x002fea0003800000 */
.L_x_94:
[----:B------:R-:W-:Y:S01]  /*85b0*/  ULOP3.LUT UR4, UR6, 0x2, URZ, 0xfc, !UPT ;  /* 0x0000000206047892 */ /* 0x000fe2000f8efc3f */
[----:B-1----:R-:W-:-:S03]  /*85c0*/  @P2 IMAD.MOV.U32 R2, RZ, RZ, 0x1000 ;  /* 0x00001000ff022424 */ /* 0x002fc600078e00ff */
[----:B------:R-:W-:Y:S01]  /*85d0*/  UPRMT UR4, UR4, 0x9910, URZ ;  /* 0x0000991004047896 */ /* 0x000fe2000800003f */
[----:B------:R1:W-:Y:S03]  /*85e0*/  @P2 SYNCS.ARRIVE.TRANS64 RZ, [R5+URZ+0x6000], R2 ;  /* 0x0060000205ff29a7 */ /* 0x0003e6000800003f */
[----:B------:R-:W-:-:S06]  /*85f0*/  UISETP.NE.AND UP0, UPT, UR4, 0x2, UPT ;  /* 0x000000020400788c */ /* 0x000fcc000bf05270 */
[----:B------:R-:W-:-:S13]  /*8600*/  PLOP3.LUT P0, PT, PT, PT, UP0, 0x80, 0x0 ;  /* 0x000000000000781c */ /* 0x000fda0003f0f008 */
[----:B-1----:R-:W-:Y:S05]  /*8610*/  @P0 BRA `(.L_x_63) ;  /* 0x0000000000040947 */ /* 0x002fea0003800000 */
[----:B------:R-:W-:Y:S01]  /*8620*/  BPT.TRAP 0x1 ;  /* 0x000000040000795c */ /* 0x000fe20000300000 */
.L_x_63:
[----:B------:R-:W-:-:S04]  /*8630*/  LOP3.LUT P0, RZ, R0, 0x1f, RZ, 0xc0, !PT ;  /* 0x0000001f00ff7812 */ /* 0x000fc8000780c0ff */
[----:B------:R-:W-:-:S13]  /*8640*/  PLOP3.LUT P0, PT, P0, P2, PT, 0x2a, 0x0 ;  /* 0x000000000000781c */ /* 0x000fda0000704572 */
[----:B------:R-:W-:Y:S05]  /*8650*/  @P0 BRA `(.L_x_64) ;  /* 0x0000000000040947 */ /* 0x000fea0003800000 */
[----:B------:R-:W-:Y:S01]  /*8660*/  BPT.TRAP 0x1 ;  /* 0x000000040000795c */ /* 0x000fe20000300000 */
.L_x_64:
        /* <DEDUP_REMOVED lines=8> */
[----:B------:R-:W-:-:S05]  /*86f0*/  UMOV UR19, URZ ;  /* 0x0000003f00137c82 */ /* 0x000fca0008000000 */
[----:B------:R-:W-:Y:S02]  /*8700*/  UIADD3 UR16, UR17, 0x1000, URZ ;  /* 0x0000100011107890 */ /* 0x000fe4000fffe03f */
[----:B------:R-:W-:-:S09]  /*8710*/  UIADD3 UR17, UR17, 0x6000, URZ ;  /* 0x0000600011117890 */ /* 0x000fd2000fffe03f */
[----:B------:R1:W-:Y:S02]  /*8720*/  UTMALDG.4D [UR16], [UR4], desc[UR8] ;  /* 0x00000810040075b4 */ /* 0x0003e40008019000 */
[----:B-1----:R-:W-:Y:S01]  /*8730*/  NOP ;  /* 0x0000000000007918 */ /* 0x002fe20000000000 */
.L_x_61:
[----:B------:R-:W-:Y:S05]  /*8740*/  BSYNC B0 ;  /* 0x0000000000007941 */ /* 0x000fea0003800000 */
.L_x_60:
[----:B------:R-:W-:Y:S04]  /*8750*/  BSSY B0, `(.L_x_65) ;  /* 0x0000025000007945 */ /* 0x000fe80003800000 */
[----:B------:R-:W-:Y:S05]  /*8760*/  @!P3 BRA `(.L_x_66) ;  /* 0x00000000008cb947 */ /* 0x000fea0003800000 */
[----:B------:R-:W1:Y:S01]  /*8770*/  S2R R6, SR_CgaCtaId ;  /* 0x0000000000067919 */ /* 0x000e620000008800 */
[----:B------:R-:W-:-:S04]  /*8780*/  MOV R5, 0x400 ;  /* 0x0000040000057802 */ /* 0x000fc80000000f00 */
[----:B-1----:R-:W-:Y:S01]  /*8790*/  LEA R7, R6, R5, 0x18 ;  /* 0x0000000506077211 */ /* 0x002fe200078ec0ff */
[----:B------:R-:W-:-:S04]  /*87a0*/  IMAD.MOV.U32 R6, RZ, RZ, 0x1 ;  /* 0x00000001ff067424 */ /* 0x000fc800078e00ff */
[----:B------:R-:W-:Y:S01]  /*87b0*/  IMAD R5, R4, 0x8, R7 ;  /* 0x0000000804057824 */ /* 0x000fe200078e0207 */
[----:B------:R-:W-:-:S04]  /*87c0*/  SHF.L.U32 R6, R6, 0x1f, RZ ;  /* 0x0000001f06067819 */ /* 0x000fc800000006ff */
[----:B------:R-:W1:Y:S02]  /*87d0*/  SYNCS.PHASECHK.TRANS64.TRYWAIT P0, [R5+URZ+0x6060], R6 ;  /* 0x00606006050075a7 */ /* 0x000e64000800017f */
[----:B-1----:R-:W-:Y:S05]  /*87e0*/  @!P0 BRA `(.L_x_67) ;  /* 0x0000000c00608947 */ /* 0x002fea0003800000 */
.L_x_95:
        /* <DEDUP_REMOVED lines=8> */
.L_x_68:
[----:B------:R-:W-:-:S04]  /*8870*/  LOP3.LUT P0, RZ, R0, 0x1f, RZ, 0xc0, !PT ;  /* 0x0000001f00ff7812 */ /* 0x000fc8000780c0ff */
[----:B------:R-:W-:-:S13]  /*8880*/  PLOP3.LUT P0, PT, P0, P2, PT, 0x2a, 0x0 ;  /* 0x000000000000781c */ /* 0x000fda0000704572 */
[----:B------:R-:W-:Y:S05]  /*8890*/  @P0 BRA `(.L_x_69) ;  /* 0x0000000000040947 */ /* 0x000fea0003800000 */
[----:B------:R-:W-:Y:S01]  /*88a0*/  BPT.TRAP 0x1 ;  /* 0x000000040000795c */ /* 0x000fe20000300000 */
.L_x_69:
[----:B------:R-:W-:Y:S01]  /*88b0*/  R2UR UR16, R4 ;  /* 0x00000000041072ca */ /* 0x000fe200000e0000 */
[----:B------:R-:W-:Y:S01]  /*88c0*/  ULDC.64 UR8, c[0x0][0x198] ;  /* 0x0000660000087ab9 */ /* 0x000fe20000000a00 */
[----:B------:R-:W-:Y:S01]  /*88d0*/  R2UR UR4, R7 ;  /* 0x00000000070472ca */ /* 0x000fe200000e0000 */
[----:B------:R-:W-:Y:S01]  /*88e0*/  UIADD3 UR8, UP0, UR8, 0xf0, URZ ;  /* 0x000000f008087890 */ /* 0x000fe2000ff1e03f */
[----:B------:R-:W-:Y:S01]  /*88f0*/  R2UR UR19, R8 ;  /* 0x00000000081372ca */ /* 0x000fe200000e0000 */
[----:B------:R-:W-:Y:S01]  /*8900*/  UMOV UR5, 0x10000000 ;  /* 0x1000000000057882 */ /* 0x000fe20000000000 */
[----:B------:R-:W-:Y:S01]  /*8910*/  R2UR UR17, R5 ;  /* 0x00000000051172ca */ /* 0x000fe200000e0000 */
[----:B------:R-:W-:Y:S01]  /*8920*/  UIADD3.X UR9, URZ, UR9, URZ, UP0, !UPT ;  /* 0x000000093f097290 */ /* 0x000fe200087fe43f */
[----:B------:R-:W-:-:S07]  /*8930*/  UMOV UR18, URZ ;  /* 0x0000003f00127c82 */ /* 0x000fce0008000000 */
[----:B------:R-:W-:Y:S02]  /*8940*/  ULEA UR16, UR16, UR4, 0xb ;  /* 0x0000000410107291 */ /* 0x000fe4000f8e583f */
[----:B------:R-:W-:Y:S02]  /*8950*/  UIADD3 UR19, UR11, UR19, URZ ;  /* 0x000000130b137290 */ /* 0x000fe4000fffe03f */
[----:B------:R-:W-:Y:S01]  /*8960*/  UIADD3 UR17, UR17, 0x6050, URZ ;  /* 0x0000605011117890 */ /* 0x000fe2000fffe03f */
[----:B------:R-:W-:-:S08]  /*8970*/  UMOV UR4, 0x0 ;  /* 0x0000000000047882 */ /* 0x000fd00000000000 */
[----:B------:R1:W-:Y:S02]  /*8980*/  UTMALDG.4D [UR16], [UR8], desc[UR4] ;  /* 0x00000410080075b4 */ /* 0x0003e40008019000 */
[----:B-1----:R-:W-:Y:S01]  /*8990*/  NOP ;  /* 0x0000000000007918 */ /* 0x002fe20000000000 */
.L_x_66:
[----:B------:R-:W-:Y:S05]  /*89a0*/  BSYNC B0 ;  /* 0x0000000000007941 */ /* 0x000fea0003800000 */
.L_x_65:
[----:B------:R-:W-:Y:S01]  /*89b0*/  BSSY B0, `(.L_x_70) ;  /* 0x0000027000007945 */ /* 0x000fe20003800000 */
[----:B------:R-:W-:-:S03]  /*89c0*/  IMAD.MOV.U32 R8, RZ, RZ, RZ ;  /* 0x000000ffff087224 */ /* 0x000fc600078e00ff */
[----:B------:R-:W-:Y:S05]  /*89d0*/  @!P4 BRA `(.L_x_71) ;  /* 0x000000000090c947 */ /* 0x000fea0003800000 */
[----:B------:R-:W1:Y:S01]  /*89e0*/  S2R R5, SR_CgaCtaId ;  /* 0x0000000000057919 */ /* 0x000e620000008800 */
[----:B------:R-:W-:Y:S01]  /*89f0*/  MOV R4, 0x400 ;  /* 0x0000040000047802 */ /* 0x000fe20000000f00 */
[----:B------:R-:W-:-:S05]  /*8a00*/  IMAD.MOV.U32 R7, RZ, RZ, 0x1 ;  /* 0x00000001ff077424 */ /* 0x000fca00078e00ff */
[----:B------:R-:W-:Y:S02]  /*8a10*/  SHF.L.U32 R7, R7, 0x1f, RZ ;  /* 0x0000001f07077819 */ /* 0x000fe400000006ff */
[----:B-1----:R-:W-:-:S05]  /*8a20*/  LEA R5, R5, R4, 0x18 ;  /* 0x0000000405057211 */ /* 0x002fca00078ec0ff */
[----:B------:R-:W-:-:S04]  /*8a30*/  IMAD R4, R2, 0x8, R5 ;  /* 0x0000000802047824 */ /* 0x000fc800078e0205 */
[----:B------:R-:W1:Y:S02]  /*8a40*/  SYNCS.PHASECHK.TRANS64.TRYWAIT P0, [R4+URZ+0x6028], R7 ;  /* 0x00602807040075a7 */ /* 0x000e64000800017f */
[----:B-1----:R-:W-:Y:S05]  /*8a50*/  @!P0 BRA `(.L_x_72) ;  /* 0x0000000800d88947 */ /* 0x002fea0003800000 */
.L_x_96:
        /* <DEDUP_REMOVED lines=8> */
.L_x_73:
[----:B------:R-:W-:-:S04]  /*8ae0*/  LOP3.LUT P0, RZ, R0, 0x1f, RZ, 0xc0, !PT ;  /* 0x0000001f00ff7812 */ /* 0x000fc8000780c0ff */
[----:B------:R-:W-:-:S13]  /*8af0*/  PLOP3.LUT P0, PT, P0, P2, PT, 0x2a, 0x0 ;  /* 0x000000000000781c */ /* 0x000fda0000704572 */
[----:B------:R-:W-:Y:S05]  /*8b00*/  @P0 BRA `(.L_x_74) ;  /* 0x0000000000040947 */ /* 0x000fea0003800000 */
[----:B------:R-:W-:Y:S01]  /*8b10*/  BPT.TRAP 0x1 ;  /* 0x000000040000795c */ /* 0x000fe20000300000 */
.L_x_74:
[----:B------:R-:W-:Y:S01]  /*8b20*/  IMAD R5, R2, 0x1000, R5 ;  /* 0x0000100002057824 */ /* 0x000fe200078e0205 */
[----:B------:R-:W-:Y:S01]  /*8b30*/  R2UR UR17, R4 ;  /* 0x00000000041172ca */ /* 0x000fe200000e0000 */
[----:B------:R-:W-:Y:S01]  /*8b40*/  ULDC.64 UR4, c[0x0][0x198] ;  /* 0x0000660000047ab9 */ /* 0x000fe20000000a00 */
[----:B------:R-:W-:Y:S01]  /*8b50*/  UMOV UR8, 0x0 ;  /* 0x0000000000087882 */ /* 0x000fe20000000000 */
[----:B------:R-:W-:Y:S01]  /*8b60*/  UIADD3 UR4, UP0, UR4, 0x2f0, URZ ;  /* 0x000002f004047890 */ /* 0x000fe2000ff1e03f */
[----:B------:R-:W-:Y:S01]  /*8b70*/  R2UR UR16, R5 ;  /* 0x00000000051072ca */ /* 0x000fe200000e0000 */
[----:B------:R-:W-:Y:S01]  /*8b80*/  UMOV UR9, 0x10000000 ;  /* 0x1000000000097882 */ /* 0x000fe20000000000 */
[----:B------:R-:W-:Y:S01]  /*8b90*/  UMOV UR18, URZ ;  /* 0x0000003f00127c82 */ /* 0x000fe20008000000 */
[----:B------:R-:W-:Y:S01]  /*8ba0*/  UIADD3.X UR5, URZ, UR5, URZ, UP0, !UPT ;  /* 0x000000053f057290 */ /* 0x000fe200087fe43f */
[----:B------:R-:W-:Y:S01]  /*8bb0*/  VIADD R2, R2, 0x1 ;  /* 0x0000000102027836 */ /* 0x000fe20000000000 */
[----:B------:R-:W-:Y:S01]  /*8bc0*/  UMOV UR19, URZ ;  /* 0x0000003f00137c82 */ /* 0x000fe20008000000 */
[----:B------:R-:W-:-:S03]  /*8bd0*/  IMAD.MOV.U32 R8, RZ, RZ, 0x1 ;  /* 0x00000001ff087424 */ /* 0x000fc600078e00ff */
[----:B------:R-:W-:-:S04]  /*8be0*/  UIADD3 UR17, UR17, 0x6000, URZ ;  /* 0x0000600011117890 */ /* 0x000fc8000fffe03f */
[----:B------:R-:W-:-:S09]  /*8bf0*/  UIADD3 UR16, UR16, 0x1000, URZ ;  /* 0x0000100010107890 */ /* 0x000fd2000fffe03f */
[----:B------:R1:W-:Y:S02]  /*8c00*/  UTMALDG.4D [UR16], [UR4], desc[UR8] ;  /* 0x00000810040075b4 */ /* 0x0003e40008019000 */
[----:B-1----:R-:W-:Y:S01]  /*8c10*/  NOP ;  /* 0x0000000000007918 */ /* 0x002fe20000000000 */
.L_x_71:
[----:B------:R-:W-:Y:S05]  /*8c20*/  BSYNC B0 ;  /* 0x0000000000007941 */ /* 0x000fea0003800000 */
.L_x_70:
[----:B------:R-:W-:-:S13]  /*8c30*/  ISETP.GE.AND P0, PT, R3, 0x81, PT ;  /* 0x000000810300780c */ /* 0x000fda0003f06270 */
[----:B------:R-:W-:Y:S05]  /*8c40*/  @!P0 EXIT ;  /* 0x000000000000894d */ /* 0x000fea0003800000 */
[----:B------:R-:W-:Y:S01]  /*8c50*/  VIADD R3, R3, 0x7f ;  /* 0x0000007f03037836 */ /* 0x000fe20000000000 */
[----:B------:R-:W-:Y:S01]  /*8c60*/  LOP3.LUT P0, RZ, R0, 0x1f, RZ, 0xc0, !PT ;  /* 0x0000001f00ff7812 */ /* 0x000fe2000780c0ff */
[----:B------:R-:W-:Y:S03]  /*8c70*/  BSSY B0, `(.L_x_75) ;  /* 0x000005a000007945 */ /* 0x000fe60003800000 */
[----:B------:R-:W-:Y:S02]  /*8c80*/  SHF.R.S32.HI R0, RZ, 0x1f, R3 ;  /* 0x0000001fff007819 */ /* 0x000fe40000011403 */
[----:B------:R-:W-:Y:S02]  /*8c90*/  PLOP3.LUT P0, PT, P0, P2, PT, 0x2a, 0x0 ;  /* 0x000000000000781c */ /* 0x000fe40000704572 */
[----:B------:R-:W-:Y:S01]  /*8ca0*/  LEA.HI R0, R0, R3, RZ, 0x7 ;  /* 0x0000000300007211 */ /* 0x000fe200078f38ff */
[----:B------:R-:W-:-:S03]  /*8cb0*/  IMAD.U32 R3, RZ, RZ, UR6 ;  /* 0x00000006ff037e24 */ /* 0x000fc6000f8e00ff */
[----:B------:R-:W-:Y:S02]  /*8cc0*/  SHF.R.S32.HI R4, RZ, 0x7, R0 ;  /* 0x00000007ff047819 */ /* 0x000fe40000011400 */
[----:B------:R-:W-:Y:S01]  /*8cd0*/  LOP3.LUT R0, R3, 0x2, RZ, 0xfc, !PT ;  /* 0x0000000203007812 */ /* 0x000fe200078efcff */
[----:B------:R-:W-:Y:S02]  /*8ce0*/  IMAD.MOV.U32 R3, RZ, RZ, 0x1 ;  /* 0x00000001ff037424 */ /* 0x000fe400078e00ff */
[----:B------:R-:W-:-:S07]  /*8cf0*/  IMAD.SHL.U32 R4, R4, 0x2, RZ ;  /* 0x0000000204047824 */ /* 0x000fce00078e00ff */
.L_x_86:
[----:B------:R-:W-:Y:S04]  /*8d00*/  BSSY B1, `(.L_x_76) ;  /* 0x0000025000017945 */ /* 0x000fe80003800000 */
[----:B------:R-:W-:Y:S05]  /*8d10*/  @!P3 BRA `(.L_x_77) ;  /* 0x00000000008cb947 */ /* 0x000fea0003800000 */
[----:B------:R-:W1:Y:S01]  /*8d20*/  S2R R6, SR_CgaCtaId ;  /* 0x0000000000067919 */ /* 0x000e620000008800 */
[----:B------:R-:W-:-:S04]  /*8d30*/  MOV R5, 0x400 ;  /* 0x0000040000057802 */ /* 0x000fc80000000f00 */
[----:B-1----:R-:W-:Y:S02]  /*8d40*/  LEA R7, R6, R5, 0x18 ;  /* 0x0000000506077211 */ /* 0x002fe400078ec0ff */
[----:B------:R-:W-:-:S03]  /*8d50*/  SHF.L.U32 R5, R3, 0x1f, RZ ;  /* 0x0000001f03057819 */ /* 0x000fc600000006ff */
[----:B------:R-:W-:-:S04]  /*8d60*/  IMAD R6, R2, 0x8, R7 ;  /* 0x0000000802067824 */ /* 0x000fc800078e0207 */
[----:B------:R-:W1:Y:S02]  /*8d70*/  SYNCS.PHASECHK.TRANS64.TRYWAIT P4, [R6+URZ+0x6028], R5 ;  /* 0x00602805060075a7 */ /* 0x000e64000808017f */
[----:B-1----:R-:W-:Y:S05]  /*8d80*/  @!P4 BRA `(.L_x_78) ;  /* 0x000000080020c947 */ /* 0x002fea0003800000 */
.L_x_97:
[----:B-1----:R-:W-:-:S04]  /*8d90*/  @P2 IMAD.MOV.U32 R5, RZ, RZ, 0x1000 ;  /* 0x00001000ff052424 */ /* 0x002fc800078e00ff */
[----:B------:R1:W-:Y:S02]  /*8da0*/  @P2 SYNCS.ARRIVE.TRANS64 RZ, [R6+URZ+0x6000], R5 ;  /* 0x0060000506ff29a7 */ /* 0x0003e4000800003f */
[----:B-1----:R-:W-:-:S04]  /*8db0*/  PRMT R5, R0, 0x9910, RZ ;  /* 0x0000991000057816 */ /* 0x002fc800000000ff */
[----:B------:R-:W-:-:S13]  /*8dc0*/  ISETP.NE.AND P4, PT, R5, 0x2, PT ;  /* 0x000000020500780c */ /* 0x000fda0003f85270 */
[----:B------:R-:W-:Y:S05]  /*8dd0*/  @P4 BRA `(.L_x_79) ;  /* 0x0000000000044947 */ /* 0x000fea0003800000 */
[----:B------:R-:W-:Y:S01]  /*8de0*/  BPT.TRAP 0x1 ;  /* 0x000000040000795c */ /* 0x000fe20000300000 */
.L_x_79:
[----:B------:R-:W-:Y:S05]  /*8df0*/  @P0 BRA `(.L_x_80) ;  /* 0x0000000000040947 */ /* 0x000fea0003800000 */
[----:B------:R-:W-:Y:S01]  /*8e00*/  BPT.TRAP 0x1 ;  /* 0x000000040000795c */ /* 0x000fe20000300000 */
.L_x_80:
[----:B------:R-:W-:Y:S01]  /*8e10*/  IMAD R7, R2, 0x1000, R7 ;  /* 0x0000100002077824 */ /* 0x000fe200078e0207 */
[----:B------:R-:W-:Y:S01]  /*8e20*/  R2UR UR17, R6 ;  /* 0x00000000061172ca */ /* 0x000fe200000e0000 */
[----:B------:R-:W-:Y:S01]  /*8e30*/  ULDC.64 UR4, c[0x0][0x198] ;  /* 0x0000660000047ab9 */ /* 0x000fe20000000a00 */
[----:B------:R-:W-:Y:S01]  /*8e40*/  R2UR UR19, R8 ;  /* 0x00000000081372ca */ /* 0x000fe200000e0000 */
[----:B------:R-:W-:Y:S01]  /*8e50*/  UIADD3 UR4, UP0, UR4, 0x1f0, URZ ;  /* 0x000001f004047890 */ /* 0x000fe2000ff1e03f */
[----:B------:R-:W-:Y:S01]  /*8e60*/  R2UR UR16, R7 ;  /* 0x00000000071072ca */ /* 0x000fe200000e0000 */
[----:B------:R-:W-:Y:S01]  /*8e70*/  UMOV UR8, 0x0 ;  /* 0x0000000000087882 */ /* 0x000fe20000000000 */
[----:B------:R-:W-:Y:S01]  /*8e80*/  UMOV UR9, 0x10000000 ;  /* 0x1000000000097882 */ /* 0x000fe20000000000 */
[----:B------:R-:W-:Y:S01]  /*8e90*/  UIADD3.X UR5, URZ, UR5, URZ, UP0, !UPT ;  /* 0x000000053f057290 */ /* 0x000fe200087fe43f */
[----:B------:R-:W-:Y:S01]  /*8ea0*/  VIADD R5, R2, 0x1 ;  /* 0x0000000102057836 */ /* 0x000fe20000000000 */
[----:B------:R-:W-:-:S04]  /*8eb0*/  UMOV UR18, URZ ;  /* 0x0000003f00127c82 */ /* 0x000fc80008000000 */
[----:B------:R-:W-:Y:S01]  /*8ec0*/  UIADD3 UR17, UR17, 0x6000, URZ ;  /* 0x0000600011117890 */ /* 0x000fe2000fffe03f */
[----:B------:R-:W-:Y:S01]  /*8ed0*/  ISETP.NE.AND P4, PT, R5, 0x5, PT ;  /* 0x000000050500780c */ /* 0x000fe20003f85270 */
[----:B------:R-:W-:Y:S02]  /*8ee0*/  USHF.L.U32 UR19, UR19, 0x7, URZ ;  /* 0x0000000713137899 */ /* 0x000fe4000800063f */
[----:B------:R-:W-:Y:S01]  /*8ef0*/  UIADD3 UR16, UR16, 0x1000, URZ ;  /* 0x0000100010107890 */ /* 0x000fe2000fffe03f */
[----:B------:R-:W-:-:S04]  /*8f00*/  SEL R2, RZ, 0x1, P4 ;  /* 0x00000001ff027807 */ /* 0x000fc80002000000 */
[----:B------:R-:W-:Y:S02]  /*8f10*/  LOP3.LUT R3, R3, R2, RZ, 0x3c, !PT ;  /* 0x0000000203037212 */ /* 0x000fe400078e3cff */
[----:B------:R-:W-:Y:S02]  /*8f20*/  SEL R2, R5, RZ, P4 ;  /* 0x000000ff05027207 */ /* 0x000fe40002000000 */
[----:B------:R1:W-:Y:S02]  /*8f30*/  UTMALDG.4D [UR16], [UR4], desc[UR8] ;  /* 0x00000810040075b4 */ /* 0x0003e40008019000 */
[----:B-1----:R-:W-:-:S03]  /*8f40*/  NOP ;  /* 0x0000000000007918 */ /* 0x002fc60000000000 */
.L_x_77:
[----:B------:R-:W-:Y:S05]  /*8f50*/  BSYNC B1 ;  /* 0x0000000000017941 */ /* 0x000fea0003800000 */
.L_x_76:
[----:B------:R-:W-:Y:S01]  /*8f60*/  ISETP.LT.OR P4, PT, R4, 0x4, !P3 ;  /* 0x000000040400780c */ /* 0x000fe20005f81670 */
[----:B------:R-:W-:-:S12]  /*8f70*/  BSSY B1, `(.L_x_81) ;  /* 0x0000026000017945 */ /* 0x000fd80003800000 */
[----:B------:R-:W-:Y:S05]  /*8f80*/  @P4 BRA `(.L_x_82) ;  /* 0x0000000000904947 */ /* 0x000fea0003800000 */
[----:B------:R-:W1:Y:S01]  /*8f90*/  S2R R6, SR_CgaCtaId ;  /* 0x0000000000067919 */ /* 0x000e620000008800 */
[----:B------:R-:W-:Y:S02]  /*8fa0*/  MOV R5, 0x400 ;  /* 0x0000040000057802 */ /* 0x000fe40000000f00 */
[----:B------:R-:W-:Y:S02]  /*8fb0*/  SHF.L.U32 R7, R3, 0x1f, RZ ;  /* 0x0000001f03077819 */ /* 0x000fe400000006ff */
[----:B-1----:R-:W-:-:S05]  /*8fc0*/  LEA R5, R6, R5, 0x18 ;  /* 0x0000000506057211 */ /* 0x002fca00078ec0ff */
[----:B------:R-:W-:-:S04]  /*8fd0*/  IMAD R6, R2, 0x8, R5 ;  /* 0x0000000802067824 */ /* 0x000fc800078e0205 */
[----:B------:R-:W1:Y:S02]  /*8fe0*/  SYNCS.PHASECHK.TRANS64.TRYWAIT P4, [R6+URZ+0x6028], R7 ;  /* 0x00602807060075a7 */ /* 0x000e64000808017f */
[----:B-1----:R-:W-:Y:S05]  /*8ff0*/  @!P4 BRA `(.L_x_83) ;  /* 0x000000040098c947 */ /* 0x002fea0003800000 */
.L_x_98:
[----:B-1----:R-:W-:-:S04]  /*9000*/  @P1 IMAD.MOV.U32 R7, RZ, RZ, 0x1000 ;  /* 0x00001000ff071424 */ /* 0x002fc800078e00ff */
[----:B------:R1:W-:Y:S02]  /*9010*/  @P1 SYNCS.ARRIVE.TRANS64 RZ, [R6+URZ+0x6000], R7 ;  /* 0x0060000706ff19a7 */ /* 0x0003e4000800003f */
[----:B-1----:R-:W-:-:S04]  /*9020*/  PRMT R7, R0, 0x9910, RZ ;  /* 0x0000991000077816 */ /* 0x002fc800000000ff */
[----:B------:R-:W-:-:S13]  /*9030*/  ISETP.NE.AND P4, PT, R7, 0x2, PT ;  /* 0x000000020700780c */ /* 0x000fda0003f85270 */
[----:B------:R-:W-:Y:S05]  /*9040*/  @P4 BRA `(.L_x_84) ;  /* 0x0000000000044947 */ /* 0x000fea0003800000 */
[----:B------:R-:W-:Y:S01]  /*9050*/  BPT.TRAP 0x1 ;  /* 0x000000040000795c */ /* 0x000fe20000300000 */
.L_x_84:
[----:B------:R-:W-:Y:S05]  /*9060*/  @P0 BRA `(.L_x_85) ;  /* 0x0000000000040947 */ /* 0x000fea0003800000 */
[----:B------:R-:W-:Y:S01]  /*9070*/  BPT.TRAP 0x1 ;  /* 0x000000040000795c */ /* 0x000fe20000300000 */
.L_x_85:
        /* <DEDUP_REMOVED lines=10> */
[----:B------:R-:W-:Y:S01]  /*9120*/  UMOV UR19, URZ ;  /* 0x0000003f00137c82 */ /* 0x000fe20008000000 */
[----:B------:R-:W-:-:S03]  /*9130*/  VIADD R8, R8, 0x1 ;  /* 0x0000000108087836 */ /* 0x000fc60000000000 */
[----:B------:R-:W-:Y:S01]  /*9140*/  UIADD3 UR17, UR17, 0x6000, URZ ;  /* 0x0000600011117890 */ /* 0x000fe2000fffe03f */
[C---:B------:R-:W-:Y:S01]  /*9150*/  ISETP.NE.AND P4, PT, R2.reuse, 0x5, PT ;  /* 0x000000050200780c */ /* 0x040fe20003f85270 */
[----:B------:R-:W-:Y:S02]  /*9160*/  USHF.L.U32 UR18, UR18, 0x7, URZ ;  /* 0x0000000712127899 */ /* 0x000fe4000800063f */
[----:B------:R-:W-:Y:S01]  /*9170*/  UIADD3 UR16, UR16, 0x1000, URZ ;  /* 0x0000100010107890 */ /* 0x000fe2000fffe03f */
[----:B------:R-:W-:Y:S02]  /*9180*/  SEL R6, RZ, 0x1, P4 ;  /* 0x00000001ff067807 */ /* 0x000fe40002000000 */
[----:B------:R-:W-:Y:S02]  /*9190*/  SEL R2, R2, RZ, P4 ;  /* 0x000000ff02027207 */ /* 0x000fe40002000000 */
[----:B------:R-:W-:-:S04]  /*91a0*/  LOP3.LUT R3, R3, R6, RZ, 0x3c, !PT ;  /* 0x0000000603037212 */ /* 0x000fc800078e3cff */
[----:B------:R1:W-:Y:S02]  /*91b0*/  UTMALDG.4D [UR16], [UR4], desc[UR8] ;  /* 0x00000810040075b4 */ /* 0x0003e40008019000 */
[----:B-1----:R-:W-:Y:S01]  /*91c0*/  NOP ;  /* 0x0000000000007918 */ /* 0x002fe20000000000 */
.L_x_82:
[----:B------:R-:W-:Y:S05]  /*91d0*/  BSYNC B1 ;  /* 0x0000000000017941 */ /* 0x000fea0003800000 */
.L_x_81:
[C---:B------:R-:W-:Y:S01]  /*91e0*/  ISETP.GT.AND P4, PT, R4.reuse, 0x4, PT ;  /* 0x000000040400780c */ /* 0x040fe20003f84270 */
[----:B------:R-:W-:-:S12]  /*91f0*/  VIADD R4, R4, 0xfffffffe ;  /* 0xfffffffe04047836 */ /* 0x000fd80000000000 */
[----:B------:R-:W-:Y:S05]  /*9200*/  @P4 BRA `(.L_x_86) ;  /* 0xfffffff800bc4947 */ /* 0x000fea000383ffff */
[----:B------:R-:W-:Y:S05]  /*9210*/  BSYNC B0 ;  /* 0x0000000000007941 */ /* 0x000fea0003800000 */
.L_x_75:
[----:B------:R-:W-:Y:S05]  /*9220*/  EXIT ;  /* 0x000000000000794d */ /* 0x000fea0003800000 */
.L_x_15:
[----:B--2---:R-:W-:-:S04]  /*9230*/  IMAD.U32 R3, RZ, RZ, UR6 ;  /* 0x00000006ff037e24 */ /* 0x004fc8000f8e00ff */
[----:B------:R2:W3:Y:S03]  /*9240*/  SYNCS.PHASECHK.TRANS64.TRYWAIT P1, [R3+URZ+0x6050], R2 ;  /* 0x00605002030075a7 */ /* 0x0004e6000802017f */
[----:B---3--:R-:W-:Y:S05]  /*9250*/  @!P1 NANOSLEEP.SYNCS 0x989680 ;  /* 0x009896800000995d */ /* 0x008fea0003900000 */
[----:B------:R-:W3:Y:S02]  /*9260*/  @!P1 SYNCS.PHASECHK.TRANS64 P1, [R3+URZ+0x6050], R2 ;  /* 0x00605002030095a7 */ /* 0x000ee4000802007f */
[----:B---3--:R-:W-:Y:S05]  /*9270*/  @!P1 BRA `(.L_x_15) ;  /* 0xfffffffc00ec9947 */ /* 0x008fea000383ffff */
[----:B------:R-:W-:Y:S05]  /*9280*/  BRA `(.L_x_87) ;  /* 0xffffff7800a07947 */ /* 0x000fea000383ffff */
.L_x_17:
[----:B--2---:R-:W-:-:S04]  /*9290*/  IMAD.U32 R3, RZ, RZ, UR37 ;  /* 0x00000025ff037e24 */ /* 0x004fc8000f8e00ff */
[----:B------:R2:W3:Y:S03]  /*92a0*/  SYNCS.PHASECHK.TRANS64.TRYWAIT P1, [R3+URZ+0x6000], R2 ;  /* 0x00600002030075a7 */ /* 0x0004e6000802017f */
[----:B---3--:R-:W-:Y:S05]  /*92b0*/  @!P1 NANOSLEEP.SYNCS 0x989680 ;  /* 0x009896800000995d */ /* 0x008fea0003900000 */
[----:B------:R-:W3:Y:S02]  /*92c0*/  @!P1 SYNCS.PHASECHK.TRANS64 P1, [R3+URZ+0x6000], R2 ;  /* 0x00600002030095a7 */ /* 0x000ee4000802007f */
[----:B---3--:R-:W-:Y:S05]  /*92d0*/  @!P1 BRA `(.L_x_17) ;  /* 0xfffffffc00ec9947 */ /* 0x008fea000383ffff */
[----:B------:R-:W-:Y:S05]  /*92e0*/  BRA `(.L_x_88) ;  /* 0xffffff7800a47947 */ /* 0x000fea000383ffff */
.L_x_18:
[----:B--2---:R-:W-:-:S04]  /*92f0*/  IMAD.U32 R4, RZ, RZ, UR10 ;  /* 0x0000000aff047e24 */ /* 0x004fc8000f8e00ff */
[----:B------:R2:W3:Y:S03]  /*9300*/  SYNCS.PHASECHK.TRANS64.TRYWAIT P1, [R4+URZ], R3 ;  /* 0x00000003040075a7 */ /* 0x0004e6000802017f */
[----:B---3--:R-:W-:Y:S05]  /*9310*/  @!P1 NANOSLEEP.SYNCS 0x989680 ;  /* 0x009896800000995d */ /* 0x008fea0003900000 */
[----:B------:R-:W3:Y:S02]  /*9320*/  @!P1 SYNCS.PHASECHK.TRANS64 P1, [R4+URZ], R3 ;  /* 0x00000003040095a7 */ /* 0x000ee4000802007f */
[----:B---3--:R-:W-:Y:S05]  /*9330*/  @!P1 BRA `(.L_x_18) ;  /* 0xfffffffc00ec9947 */ /* 0x008fea000383ffff */
[----:B------:R-:W-:Y:S05]  /*9340*/  BRA `(.L_x_89) ;  /* 0xffffff7800a87947 */ /* 0x000fea000383ffff */
.L_x_20:
[----:B-1----:R-:W-:-:S04]  /*9350*/  IMAD.U32 R9, RZ, RZ, UR37 ;  /* 0x00000025ff097e24 */ /* 0x002fc8000f8e00ff */
[----:B------:R1:W2:Y:S03]  /*9360*/  SYNCS.PHASECHK.TRANS64.TRYWAIT P1, [R9+URZ+0x6008], R2 ;  /* 0x00600802090075a7 */ /* 0x0002a6000802017f */
[----:B--2---:R-:W-:Y:S05]  /*9370*/  @!P1 NANOSLEEP.SYNCS 0x989680 ;  /* 0x009896800000995d */ /* 0x004fea0003900000 */
[----:B------:R-:W2:Y:S02]  /*9380*/  @!P1 SYNCS.PHASECHK.TRANS64 P1, [R9+URZ+0x6008], R2 ;  /* 0x00600802090095a7 */ /* 0x000ea4000802007f */
[----:B--2---:R-:W-:Y:S05]  /*9390*/  @!P1 BRA `(.L_x_20) ;  /* 0xfffffffc00ec9947 */ /* 0x004fea000383ffff */
[----:B------:R-:W-:Y:S05]  /*93a0*/  BRA `(.L_x_90) ;  /* 0xffffffa800107947 */ /* 0x000fea000383ffff */
.L_x_25:
[----:B-1----:R-:W-:-:S04]  /*93b0*/  IMAD.U32 R4, RZ, RZ, UR6 ;  /* 0x00000006ff047e24 */ /* 0x002fc8000f8e00ff */
[----:B------:R1:W2:Y:S03]  /*93c0*/  SYNCS.PHASECHK.TRANS64.TRYWAIT P2, [R4+URZ+0x6000], R3 ;  /* 0x00600003040075a7 */ /* 0x0002a6000804017f */
[----:B--2---:R-:W-:Y:S05]  /*93d0*/  @!P2 NANOSLEEP.SYNCS 0x989680 ;  /* 0x009896800000a95d */ /* 0x004fea0003900000 */
[----:B------:R-:W2:Y:S02]  /*93e0*/  @!P2 SYNCS.PHASECHK.TRANS64 P2, [R4+URZ+0x6000], R3 ;  /* 0x006000030400a5a7 */ /* 0x000ea4000804007f */
[----:B--2---:R-:W-:Y:S05]  /*93f0*/  @!P2 BRA `(.L_x_25) ;  /* 0xfffffffc00eca947 */ /* 0x004fea000383ffff */
[----:B------:R-:W-:Y:S05]  /*9400*/  BRA `(.L_x_91) ;  /* 0xffffffa800c87947 */ /* 0x000fea000383ffff */
.L_x_29:
[----:B-1----:R-:W-:-:S04]  /*9410*/  IMAD.U32 R11, RZ, RZ, UR6 ;  /* 0x00000006ff0b7e24 */ /* 0x002fc8000f8e00ff */
[----:B------:R1:W2:Y:S03]  /*9420*/  SYNCS.PHASECHK.TRANS64.TRYWAIT P2, [R11+URZ+0x6000], R32 ;  /* 0x006000200b0075a7 */ /* 0x0002a6000804017f */
[----:B--2---:R-:W-:Y:S05]  /*9430*/  @!P2 NANOSLEEP.SYNCS 0x989680 ;  /* 0x009896800000a95d */ /* 0x004fea0003900000 */
[----:B------:R-:W2:Y:S02]  /*9440*/  @!P2 SYNCS.PHASECHK.TRANS64 P2, [R11+URZ+0x6000], R32 ;  /* 0x006000200b00a5a7 */ /* 0x000ea4000804007f */
[----:B--2---:R-:W-:Y:S05]  /*9450*/  @!P2 BRA `(.L_x_29) ;  /* 0xfffffffc00eca947 */ /* 0x004fea000383ffff */
[----:B------:R-:W-:Y:S05]  /*9460*/  BRA `(.L_x_28) ;  /* 0xffffffd800807947 */ /* 0x000fea000383ffff */
.L_x_45:
[----:B-1----:R-:W-:-:S04]  /*9470*/  IMAD.U32 R3, RZ, RZ, UR4 ;  /* 0x00000004ff037e24 */ /* 0x002fc8000f8e00ff */
[----:B------:R1:W2:Y:S03]  /*9480*/  SYNCS.PHASECHK.TRANS64.TRYWAIT P0, [R3+URZ+0x6098], R0 ;  /* 0x00609800030075a7 */ /* 0x0002a6000800017f */
[----:B--2---:R-:W-:Y:S05]  /*9490*/  @!P0 NANOSLEEP.SYNCS 0x989680 ;  /* 0x009896800000895d */ /* 0x004fea0003900000 */
[----:B------:R-:W2:Y:S02]  /*94a0*/  @!P0 SYNCS.PHASECHK.TRANS64 P0, [R3+URZ+0x6098], R0 ;  /* 0x00609800030085a7 */ /* 0x000ea4000800007f */
[----:B--2---:R-:W-:Y:S05]  /*94b0*/  @!P0 BRA `(.L_x_45) ;  /* 0xfffffffc00ec8947 */ /* 0x004fea000383ffff */
[----:B------:R-:W-:Y:S05]  /*94c0*/  BRA `(.L_x_92) ;  /* 0xffffffe000987947 */ /* 0x000fea000383ffff */
.L_x_57:
[----:B--2---:R2:W4:Y:S02]  /*94d0*/  SYNCS.PHASECHK.TRANS64.TRYWAIT P0, [R4+URZ+0x6060], R3 ;  /* 0x00606003040075a7 */ /* 0x004524000800017f */
[----:B----4-:R-:W-:Y:S05]  /*94e0*/  @!P0 NANOSLEEP.SYNCS 0x989680 ;  /* 0x009896800000895d */ /* 0x010fea0003900000 */
[----:B------:R-:W4:Y:S02]  /*94f0*/  @!P0 SYNCS.PHASECHK.TRANS64 P0, [R4+URZ+0x6060], R3 ;  /* 0x00606003040085a7 */ /* 0x000f24000800007f */
[----:B----4-:R-:W-:Y:S05]  /*9500*/  @!P0 BRA `(.L_x_57) ;  /* 0xfffffffc00f08947 */ /* 0x010fea000383ffff */
[----:B------:R-:W-:Y:S05]  /*9510*/  BRA `(.L_x_93) ;  /* 0xffffffec008c7947 */ /* 0x000fea000383ffff */
.L_x_62:
[----:B-1----:R1:W2:Y:S02]  /*9520*/  SYNCS.PHASECHK.TRANS64.TRYWAIT P0, [R5+URZ+0x6028], R2 ;  /* 0x00602802050075a7 */ /* 0x0022a4000800017f */
[----:B--2---:R-:W-:Y:S05]  /*9530*/  @!P0 NANOSLEEP.SYNCS 0x989680 ;  /* 0x009896800000895d */ /* 0x004fea0003900000 */
[----:B------:R-:W2:Y:S02]  /*9540*/  @!P0 SYNCS.PHASECHK.TRANS64 P0, [R5+URZ+0x6028], R2 ;  /* 0x00602802050085a7 */ /* 0x000ea4000800007f */
[----:B--2---:R-:W-:Y:S05]  /*9550*/  @!P0 BRA `(.L_x_62) ;  /* 0xfffffffc00f08947 */ /* 0x004fea000383ffff */
[----:B------:R-:W-:Y:S05]  /*9560*/  BRA `(.L_x_94) ;  /* 0xfffffff000107947 */ /* 0x000fea000383ffff */
.L_x_67:
[----:B-1----:R1:W2:Y:S02]  /*9570*/  SYNCS.PHASECHK.TRANS64.TRYWAIT P0, [R5+URZ+0x6060], R6 ;  /* 0x00606006050075a7 */ /* 0x0022a4000800017f */
[----:B--2---:R-:W-:Y:S05]  /*9580*/  @!P0 NANOSLEEP.SYNCS 0x989680 ;  /* 0x009896800000895d */ /* 0x004fea0003900000 */
[----:B------:R-:W2:Y:S02]  /*9590*/  @!P0 SYNCS.PHASECHK.TRANS64 P0, [R5+URZ+0x6060], R6 ;  /* 0x00606006050085a7 */ /* 0x000ea4000800007f */
[----:B--2---:R-:W-:Y:S05]  /*95a0*/  @!P0 BRA `(.L_x_67) ;  /* 0xfffffffc00f08947 */ /* 0x004fea000383ffff */
[----:B------:R-:W-:Y:S05]  /*95b0*/  BRA `(.L_x_95) ;  /* 0xfffffff0008c7947 */ /* 0x000fea000383ffff */
.L_x_72:
[----:B-1----:R1:W2:Y:S02]  /*95c0*/  SYNCS.PHASECHK.TRANS64.TRYWAIT P0, [R4+URZ+0x6028], R7 ;  /* 0x00602807040075a7 */ /* 0x0022a4000800017f */
[----:B--2---:R-:W-:Y:S05]  /*95d0*/  @!P0 NANOSLEEP.SYNCS 0x989680 ;  /* 0x009896800000895d */ /* 0x004fea0003900000 */
[----:B------:R-:W2:Y:S02]  /*95e0*/  @!P0 SYNCS.PHASECHK.TRANS64 P0, [R4+URZ+0x6028], R7 ;  /* 0x00602807040085a7 */ /* 0x000ea4000800007f */
[----:B--2---:R-:W-:Y:S05]  /*95f0*/  @!P0 BRA `(.L_x_72) ;  /* 0xfffffffc00f08947 */ /* 0x004fea000383ffff */
[----:B------:R-:W-:Y:S05]  /*9600*/  BRA `(.L_x_96) ;  /* 0xfffffff400147947 */ /* 0x000fea000383ffff */
.L_x_78:
[----:B-1----:R1:W2:Y:S02]  /*9610*/  SYNCS.PHASECHK.TRANS64.TRYWAIT P4, [R6+URZ+0x6028], R5 ;  /* 0x00602805060075a7 */ /* 0x0022a4000808017f */
[----:B--2---:R-:W-:Y:S05]  /*9620*/  @!P4 NANOSLEEP.SYNCS 0x989680 ;  /* 0x009896800000c95d */ /* 0x004fea0003900000 */
[----:B------:R-:W2:Y:S02]  /*9630*/  @!P4 SYNCS.PHASECHK.TRANS64 P4, [R6+URZ+0x6028], R5 ;  /* 0x006028050600c5a7 */ /* 0x000ea4000808007f */
[----:B--2---:R-:W-:Y:S05]  /*9640*/  @!P4 BRA `(.L_x_78) ;  /* 0xfffffffc00f0c947 */ /* 0x004fea000383ffff */
[----:B------:R-:W-:Y:S05]  /*9650*/  BRA `(.L_x_97) ;  /* 0xfffffff400cc7947 */ /* 0x000fea000383ffff */
.L_x_83:
[----:B-1----:R1:W2:Y:S02]  /*9660*/  SYNCS.PHASECHK.TRANS64.TRYWAIT P4, [R6+URZ+0x6028], R7 ;  /* 0x00602807060075a7 */ /* 0x0022a4000808017f */
[----:B--2---:R-:W-:Y:S05]  /*9670*/  @!P4 NANOSLEEP.SYNCS 0x989680 ;  /* 0x009896800000c95d */ /* 0x004fea0003900000 */
[----:B------:R-:W2:Y:S02]  /*9680*/  @!P4 SYNCS.PHASECHK.TRANS64 P4, [R6+URZ+0x6028], R7 ;  /* 0x006028070600c5a7 */ /* 0x000ea4000808007f */
[----:B--2---:R-:W-:Y:S05]  /*9690*/  @!P4 BRA `(.L_x_83) ;  /* 0xfffffffc00f0c947 */ /* 0x004fea000383ffff */
[----:B------:R-:W-:Y:S05]  /*96a0*/  BRA `(.L_x_98) ;  /* 0xfffffff800547947 */ /* 0x000fea000383ffff */
        .weak           $__internal_0_$__cuda_sm20_rcp_rn_f32_slowpath
        .type           $__internal_0_$__cuda_sm20_rcp_rn_f32_slowpath,@function
        .size           $__internal_0_$__cuda_sm20_rcp_rn_f32_slowpath,(.L_x_104 - $__internal_0_$__cuda_sm20_rcp_rn_f32_slowpath)
$__internal_0_$__cuda_sm20_rcp_rn_f32_slowpath:
[----:B------:R-:W-:Y:S01]  /*96b0*/  IMAD.SHL.U32 R0, R2, 0x2, RZ ;  /* 0x0000000202007824 */ /* 0x000fe200078e00ff */
[----:B------:R-:W-:Y:S04]  /*96c0*/  BSSY B2, `(.L_x_99) ;  /* 0x0000030000027945 */ /* 0x000fe80003800000 */
[----:B------:R-:W-:-:S04]  /*96d0*/  SHF.R.U32.HI R16, RZ, 0x18, R0 ;  /* 0x00000018ff107819 */ /* 0x000fc80000011600 */
[----:B------:R-:W-:-:S13]  /*96e0*/  ISETP.NE.U32.AND P0, PT, R16, RZ, PT ;  /* 0x000000ff1000720c */ /* 0x000fda0003f05070 */
[----:B------:R-:W-:Y:S05]  /*96f0*/  @P0 BRA `(.L_x_100) ;  /* 0x0000000000280947 */ /* 0x000fea0003800000 */
[----:B------:R-:W-:-:S05]  /*9700*/  IMAD.SHL.U32 R0, R2, 0x2, RZ ;  /* 0x0000000202007824 */ /* 0x000fca00078e00ff */
[----:B------:R-:W-:-:S13]  /*9710*/  ISETP.NE.AND P0, PT, R0, RZ, PT ;  /* 0x000000ff0000720c */ /* 0x000fda0003f05270 */
[----:B------:R-:W-:Y:S01]  /*9720*/  @P0 FFMA R7, R2, 1.84467440737095516160e+19, RZ ;  /* 0x5f80000002070823 */ /* 0x000fe200000000ff */
[----:B------:R-:W-:Y:S08]  /*9730*/  @!P0 MUFU.RCP R6, R2 ;  /* 0x0000000200068308 */ /* 0x000ff00000001000 */
[----:B------:R-:W1:Y:S02]  /*9740*/  @P0 MUFU.RCP R0, R7 ;  /* 0x0000000700000308 */ /* 0x000e640000001000 */
[----:B-1----:R-:W-:-:S04]  /*9750*/  @P0 FFMA R8, R7, R0, -1 ;  /* 0xbf80000007080423 */ /* 0x002fc80000000000 */
[----:B------:R-:W-:-:S04]  /*9760*/  @P0 FADD.FTZ R13, -R8, -RZ ;  /* 0x800000ff080d0221 */ /* 0x000fc80000010100 */
[----:B------:R-:W-:-:S04]  /*9770*/  @P0 FFMA R0, R0, R13, R0 ;  /* 0x0000000d00000223 */ /* 0x000fc80000000000 */
[----:B------:R-:W-:Y:S01]  /*9780*/  @P0 FFMA R6, R0, 1.84467440737095516160e+19, RZ ;  /* 0x5f80000000060823 */ /* 0x000fe200000000ff */
[----:B------:R-:W-:Y:S06]  /*9790*/  BRA `(.L_x_101) ;  /* 0x0000000000887947 */ /* 0x000fec0003800000 */
.L_x_100:
[----:B------:R-:W-:-:S05]  /*97a0*/  VIADD R18, R16, 0xffffff03 ;  /* 0xffffff0310127836 */ /* 0x000fca0000000000 */
[----:B------:R-:W-:-:S13]  /*97b0*/  ISETP.GT.U32.AND P0, PT, R18, 0x1, PT ;  /* 0x000000011200780c */ /* 0x000fda0003f04070 */
[----:B------:R-:W-:Y:S05]  /*97c0*/  @P0 BRA `(.L_x_102) ;  /* 0x0000000000780947 */ /* 0x000fea0003800000 */
[----:B------:R-:W-:Y:S01]  /*97d0*/  LOP3.LUT R0, R2, 0x7fffff, RZ, 0xc0, !PT ;  /* 0x007fffff02007812 */ /* 0x000fe200078ec0ff */
[----:B------:R-:W-:-:S03]  /*97e0*/  IMAD.MOV.U32 R13, RZ, RZ, 0x3 ;  /* 0x00000003ff0d7424 */ /* 0x000fc600078e00ff */
[----:B------:R-:W-:Y:S02]  /*97f0*/  LOP3.LUT R0, R0, 0x3f800000, RZ, 0xfc, !PT ;  /* 0x3f80000000007812 */ /* 0x000fe400078efcff */
[----:B------:R-:W-:Y:S02]  /*9800*/  SHF.L.U32 R13, R13, R18, RZ ;  /* 0x000000120d0d7219 */ /* 0x000fe400000006ff */
[----:B------:R-:W1:Y:S02]  /*9810*/  MUFU.RCP R7, R0 ;  /* 0x0000000000077308 */ /* 0x000e640000001000 */
[----:B-1----:R-:W-:-:S04]  /*9820*/  FFMA R6, R0, R7, -1 ;  /* 0xbf80000000067423 */ /* 0x002fc80000000007 */
[----:B------:R-:W-:-:S04]  /*9830*/  FADD.FTZ R6, -R6, -RZ ;  /* 0x800000ff06067221 */ /* 0x000fc80000010100 */
[CCC-:B------:R-:W-:Y:S01]  /*9840*/  FFMA.RM R8, R7.reuse, R6.reuse, R7.reuse ;  /* 0x0000000607087223 */ /* 0x1c0fe20000004007 */
[----:B------:R-:W-:-:S04]  /*9850*/  FFMA.RP R7, R7, R6, R7 ;  /* 0x0000000607077223 */ /* 0x000fc80000008007 */
[C---:B------:R-:W-:Y:S02]  /*9860*/  LOP3.LUT R6, R8.reuse, 0x7fffff, RZ, 0xc0, !PT ;  /* 0x007fffff08067812 */ /* 0x040fe400078ec0ff */
[----:B------:R-:W-:Y:S02]  /*9870*/  FSETP.NEU.FTZ.AND P0, PT, R8, R7, PT ;  /* 0x000000070800720b */ /* 0x000fe40003f1d000 */
[----:B------:R-:W-:Y:S02]  /*9880*/  LOP3.LUT R6, R6, 0x800000, RZ, 0xfc, !PT ;  /* 0x0080000006067812 */ /* 0x000fe400078efcff */
[----:B------:R-:W-:Y:S02]  /*9890*/  SEL R7, RZ, 0xffffffff, !P0 ;  /* 0xffffffffff077807 */ /* 0x000fe40004000000 */
[----:B------:R-:W-:-:S03]  /*98a0*/  LOP3.LUT R13, R13, R6, RZ, 0xc0, !PT ;  /* 0x000000060d0d7212 */ /* 0x000fc600078ec0ff */
[----:B------:R-:W-:Y:S01]  /*98b0*/  IMAD.MOV R7, RZ, RZ, -R7 ;  /* 0x000000ffff077224 */ /* 0x000fe200078e0a07 */
[----:B------:R-:W-:-:S04]  /*98c0*/  SHF.R.U32.HI R13, RZ, R18, R13 ;  /* 0x00000012ff0d7219 */ /* 0x000fc8000001160d */
[--C-:B------:R-:W-:Y:S01]  /*98d0*/  LOP3.LUT P1, RZ, R7, R18, R6.reuse, 0xf8, !PT ;  /* 0x0000001207ff7212 */ /* 0x100fe2000782f806 */
[----:B------:R-:W-:Y:S01]  /*98e0*/  VIADD R7, R16, 0xffffff04 ;  /* 0xffffff0410077836 */ /* 0x000fe20000000000 */
[C---:B------:R-:W-:Y:S02]  /*98f0*/  LOP3.LUT P0, RZ, R13.reuse, 0x1, RZ, 0xc0, !PT ;  /* 0x000000010dff7812 */ /* 0x040fe4000780c0ff */
[----:B------:R-:W-:Y:S02]  /*9900*/  LOP3.LUT P2, RZ, R13, 0x2, RZ, 0xc0, !PT ;  /* 0x000000020dff7812 */ /* 0x000fe4000784c0ff */
[----:B------:R-:W-:Y:S02]  /*9910*/  SHF.R.U32.HI R7, RZ, R7, R6 ;  /* 0x00000007ff077219 */ /* 0x000fe40000011606 */
[----:B------:R-:W-:Y:S02]  /*9920*/  PLOP3.LUT P0, PT, P0, P1, P2, 0xe0, 0x0 ;  /* 0x000000000000781c */ /* 0x000fe40000703c20 */
[----:B------:R-:W-:-:S02]  /*9930*/  LOP3.LUT P1, RZ, R2, 0x7fffff, RZ, 0xc0, !PT ;  /* 0x007fffff02ff7812 */ /* 0x000fc4000782c0ff */
[----:B------:R-:W-:-:S05]  /*9940*/  SEL R0, RZ, 0x1, !P0 ;  /* 0x00000001ff007807 */ /* 0x000fca0004000000 */
[----:B------:R-:W-:-:S05]  /*9950*/  IMAD.MOV R0, RZ, RZ, -R0 ;  /* 0x000000ffff007224 */ /* 0x000fca00078e0a00 */
[----:B------:R-:W-:-:S13]  /*9960*/  ISETP.GE.AND P0, PT, R0, RZ, PT ;  /* 0x000000ff0000720c */ /* 0x000fda0003f06270 */
[----:B------:R-:W-:-:S04]  /*9970*/  @!P0 VIADD R7, R7, 0x1 ;  /* 0x0000000107078836 */ /* 0x000fc80000000000 */
[----:B------:R-:W-:-:S05]  /*9980*/  @!P1 IMAD.SHL.U32 R7, R7, 0x2, RZ ;  /* 0x0000000207079824 */ /* 0x000fca00078e00ff */
[----:B------:R-:W-:Y:S01]  /*9990*/  LOP3.LUT R6, R7, 0x80000000, R2, 0xf8, !PT ;  /* 0x8000000007067812 */ /* 0x000fe200078ef802 */
[----:B------:R-:W-:Y:S06]  /*99a0*/  BRA `(.L_x_101) ;  /* 0x0000000000047947 */ /* 0x000fec0003800000 */
.L_x_102:
[----:B------:R1:W2:Y:S02]  /*99b0*/  MUFU.RCP R6, R2 ;  /* 0x0000000200067308 */ /* 0x0002a40000001000 */
.L_x_101:
[----:B------:R-:W-:Y:S05]  /*99c0*/  BSYNC B2 ;  /* 0x0000000000027941 */ /* 0x000fea0003800000 */
.L_x_99:
[----:B--2---:R-:W-:Y:S02]  /*99d0*/  IMAD.MOV.U32 R0, RZ, RZ, R6 ;  /* 0x000000ffff007224 */ /* 0x004fe400078e0006 */
[----:B------:R-:W-:Y:S02]  /*99e0*/  IMAD.MOV.U32 R6, RZ, RZ, R12 ;  /* 0x000000ffff067224 */ /* 0x000fe400078e000c */
[----:B------:R-:W-:-:S04]  /*99f0*/  IMAD.MOV.U32 R7, RZ, RZ, 0x0 ;  /* 0x00000000ff077424 */ /* 0x000fc800078e00ff */
[----:B-1----:R-:W-:Y:S05]  /*9a00*/  RET.REL.NODEC R6 `(_ZN7cutlass13device_kernelINS_4fmha6kernel28FmhaKernelTmaWarpSpecializedINS1_10collective30FmhaMainloopTmaWarpSpecializedINS_12float_e4m3_tEffN4cute5tupleIJNS7_1CILi128EEESA_NS9_ILi32EEEEEENS8_IJiNS9_ILi1EEENS8_IJiiEEEEEESF_NS8_IJSD_iSE_EEENS4_13DefaultFusionEJEEENS4_15FmhaFwdEpilogueIS6_fNS8_IJNS9_ILi64EEESB_SA_EEEEENS2_23IndividualTileSchedulerEJEEEEEvNT_6ParamsE) ;  /* 0xffffff64067c7950 */ /* 0x002fea0003c3ffff */
.L_x_103:
[----:B------:R-:W-:-:S00]  /*9a10*/  BRA `(.L_x_103) ;  /* 0xfffffffc00fc7947 */ /* 0x000fc0000383ffff */
[----:B------:R-:W-:-:S00]  /*9a20*/  NOP ;  /* 0x0000000000007918 */ /* 0x000fc00000000000 */
        /* <DEDUP_REMOVED lines=13> */
.L_x_104:


//--------------------- .nv.global.init           --------------------------
	.section	.nv.global.init,"aw",@progbits
.nv.global.init:
	.type		$str$24,@object
	.size		$str$24,($str$25 - $str$24)
$str$24:
        /*0000*/ 	.byte	0x28, 0x61, 0x64, 0x64, 0x72, 0x65, 0x73, 0x73, 0x20, 0x26, 0x20, 0x6d, 0x61, 0x73, 0x6b, 0x29
        /*0010*/ 	.byte	0x20, 0x3d, 0x3d, 0x20, 0x30, 0x00
	.type		$str$25,@object
	.size		$str$25,(__unnamed_1 - $str$25)
$str$25:
        /*0016*/ 	.byte	0x2f, 0x74, 0x6d, 0x70, 0x2f, 0x63, 0x75, 0x74, 0x6c, 0x61, 0x73, 0x73, 0x5f, 0x73, 0x77, 0x65
        /*0026*/ 	.byte	0x65, 0x70, 0x5f, 0x73, 0x72, 0x63, 0x2f, 0x69, 0x6e, 0x63, 0x6c, 0x75, 0x64, 0x65, 0x2f, 0x63
        /*0036*/ 	.byte	0x75, 0x74, 0x65, 0x2f, 0x70, 0x6f, 0x69, 0x6e, 0x74, 0x65, 0x72, 0x5f, 0x66, 0x6c, 0x61, 0x67
        /*0046*/ 	.byte	0x67, 0x65, 0x64, 0x2e, 0x68, 0x70, 0x70, 0x00
	.type		__unnamed_1,@object
	.size		__unnamed_1,(.L_0 - __unnamed_1)
__unnamed_1:
        /*004e*/ 	.byte	0x61, 0x75, 0x74, 0x6f, 0x20, 0x63, 0x75, 0x74, 0x65, 0x3a, 0x3a, 0x61, 0x73, 0x5f, 0x70, 0x6f
        /* <DEDUP_REMOVED lines=27> */
        /*020e*/ 	.byte	0x43, 0x3c, 0x30, 0x3e, 0x3e, 0x3e, 0x3e, 0x3e, 0x5d, 0x00
.L_0:


//--------------------- .nv.shared._ZN7cutlass13device_kernelINS_4fmha6kernel28FmhaKernelTmaWarpSpecializedINS1_10collective30FmhaMainloopTmaWarpSpecializedINS_12float_e4m3_tEffN4cute5tupleIJNS7_1CILi128EEESA_NS9_ILi32EEEEEENS8_IJiNS9_ILi1EEENS8_IJiiEEEEEESF_NS8_IJSD_iSE_EEENS4_13DefaultFusionEJEEENS4_15FmhaFwdEpilogueIS6_fNS8_IJNS9_ILi64EEESB_SA_EEEEENS2_23IndividualTileSchedulerEJEEEEEvNT_6ParamsE --------------------------
	.section	.nv.shared._ZN7cutlass13device_kernelINS_4fmha6kernel28FmhaKernelTmaWarpSpecializedINS1_10collective30FmhaMainloopTmaWarpSpecializedINS_12float_e4m3_tEffN4cute5tupleIJNS7_1CILi128EEESA_NS9_ILi32EEEEEENS8_IJiNS9_ILi1EEENS8_IJiiEEEEEESF_NS8_IJSD_iSE_EEENS4_13DefaultFusionEJEEENS4_15FmhaFwdEpilogueIS6_fNS8_IJNS9_ILi64EEESB_SA_EEEEENS2_23IndividualTileSchedulerEJEEEEEvNT_6ParamsE,"aw",@nobits
	.sectionflags	@""
	.align	16
	.zero		1024


//--------------------- .nv.shared.reserved.0     --------------------------
	.section	.nv.shared.reserved.0,"aw",@nobits
	.weak		__nv_reservedSMEM_offset_0_alias
	.size		__nv_reservedSMEM_offset_0_alias, 0, 0
	.other		__nv_reservedSMEM_offset_0_alias,@"STO_CUDA_RESERVED_SHARED STV_DEFAULT"
__nv_reservedSMEM_offset_0_alias:
	.zero		0


//--------------------- .nv.global                --------------------------
	.section	.nv.global,"aw",@nobits
.nv.global:
	.type		_ZN39_INTERNAL_54c21654_4_k_cu_80bf7fd2_27824cute1_E,@object
	.size		_ZN39_INTERNAL_54c21654_4_k_cu_80bf7fd2_27824cute1_E,(_ZN39_INTERNAL_54c21654_4_k_cu_80bf7fd2_27824cuda3std3__45__cpo6cbeginE - _ZN39_INTERNAL_54c21654_4_k_cu_80bf7fd2_27824cute1_E)
_ZN39_INTERNAL_54c21654_4_k_cu_80bf7fd2_27824cute1_E:
	.zero		1
	.type		_ZN39_INTERNAL_54c21654_4_k_cu_80bf7fd2_27824cuda3std3__45__cpo6cbeginE,@object
	.size		_ZN39_INTERNAL_54c21654_4_k_cu_80bf7fd2_27824cuda3std3__45__cpo6cbeginE,(_ZN39_INTERNAL_54c21654_4_k_cu_80bf7fd2_27824cuda3std3__48in_placeE - _ZN39_INTERNAL_54c21654_4_k_cu_80bf7fd2_27824cuda3std3__45__cpo6cbeginE)
_ZN39_INTERNAL_54c21654_4_k_cu_80bf7fd2_27824cuda3std3__45__cpo6cbeginE:
	.zero		1
	.type		_ZN39_INTERNAL_54c21654_4_k_cu_80bf7fd2_27824cuda3std3__48in_placeE,@object
	.size		_ZN39_INTERNAL_54c21654_4_k_cu_80bf7fd2_27824cuda3std3__48in_placeE,(_ZN39_INTERNAL_54c21654_4_k_cu_80bf7fd2_27824cuda3std6ranges3__45__cpo9iter_moveE - _ZN39_INTERNAL_54c21654_4_k_cu_80bf7fd2_27824cuda3std3__48in_placeE)
_ZN39_INTERNAL_54c21654_4_k_cu_80bf7fd2_27824cuda3std3__48in_placeE:
	.zero		1
	.type		_ZN39_INTERNAL_54c21654_4_k_cu_80bf7fd2_27824cuda3std6ranges3__45__cpo9iter_moveE,@object
	.size		_ZN39_INTERNAL_54c21654_4_k_cu_80bf7fd2_27824cuda3std6ranges3__45__cpo9iter_moveE,(_ZN39_INTERNAL_54c21654_4_k_cu_80bf7fd2_27824cuda3std3__45__cpo5beginE - _ZN39_INTERNAL_54c21654_4_k_cu_80bf7fd2_27824cuda3std6ranges3__45__cpo9iter_moveE)
_ZN39_INTERNAL_54c21654_4_k_cu_80bf7fd2_27824cuda3std6ranges3__45__cpo9iter_moveE:
	.zero		1
	.type		_ZN39_INTERNAL_54c21654_4_k_cu_80bf7fd2_27824cuda3std3__45__cpo5beginE,@object
	.size		_ZN39_INTERNAL_54c21654_4_k_cu_80bf7fd2_27824cuda3std3__45__cpo5beginE,(_ZN39_INTERNAL_54c21654_4_k_cu_80bf7fd2_27824cuda3std3__441_GLOBAL__N__54c21654_4_k_cu_80bf7fd2_27826ignoreE - _ZN39_INTERNAL_54c21654_4_k_cu_80bf7fd2_27824cuda3std3__45__cpo5beginE)
_ZN39_INTERNAL_54c21654_4_k_cu_80bf7fd2_27824cuda3std3__45__cpo5beginE:
	.zero		1
	.type		_ZN39_INTERNAL_54c21654_4_k_cu_80bf7fd2_27824cuda3std3__441_GLOBAL__N__54c21654_4_k_cu_80bf7fd2_27826ignoreE,@object
	.size		_ZN39_INTERNAL_54c21654_4_k_cu_80bf7fd2_27824cuda3std3__441_GLOBAL__N__54c21654_4_k_cu_80bf7fd2_27826ignoreE,(_ZN39_INTERNAL_54c21654_4_k_cu_80bf7fd2_27824cute7productE - _ZN39_INTERNAL_54c21654_4_k_cu_80bf7fd2_27824cuda3std3__441_GLOBAL__N__54c21654_4_k_cu_80bf7fd2_27826ignoreE)
_ZN39_INTERNAL_54c21654_4_k_cu_80bf7fd2_27824cuda3std3__441_GLOBAL__N__54c21654_4_k_cu_80bf7fd2_27826ignoreE:
	.zero		1
	.type		_ZN39_INTERNAL_54c21654_4_k_cu_80bf7fd2_27824cute7productE,@object
	.size		_ZN39_INTERNAL_54c21654_4_k_cu_80bf7fd2_27824cute7productE,(_ZN39_INTERNAL_54c21654_4_k_cu_80bf7fd2_27824cuda3std3__45__cpo3endE - _ZN39_INTERNAL_54c21654_4_k_cu_80bf7fd2_27824cute7productE)
_ZN39_INTERNAL_54c21654_4_k_cu_80bf7fd2_27824cute7productE:
	.zero		1
	.type		_ZN39_INTERNAL_54c21654_4_k_cu_80bf7fd2_27824cuda3std3__45__cpo3endE,@object
	.size		_ZN39_INTERNAL_54c21654_4_k_cu_80bf7fd2_27824cuda3std3__45__cpo3endE,(_ZN39_INTERNAL_54c21654_4_k_cu_80bf7fd2_27824cuda3std3__419piecewise_constructE - _ZN39_INTERNAL_54c21654_4_k_cu_80bf7fd2_27824cuda3std3__45__cpo3endE)
_ZN39_INTERNAL_54c21654_4_k_cu_80bf7fd2_27824cuda3std3__45__cpo3endE:
	.zero		1
	.type		_ZN39_INTERNAL_54c21654_4_k_cu_80bf7fd2_27824cuda3std3__419piecewise_constructE,@object
	.size		_ZN39_INTERNAL_54c21654_4_k_cu_80bf7fd2_27824cuda3std3__419piecewise_constructE,(_ZN39_INTERNAL_54c21654_4_k_cu_80bf7fd2_27824cuda3std3__45__cpo4cendE - _ZN39_INTERNAL_54c21654_4_k_cu_80bf7fd2_27824cuda3std3__419piecewise_constructE)
_ZN39_INTERNAL_54c21654_4_k_cu_80bf7fd2_27824cuda3std3__419piecewise_constructE:
	.zero		1
	.type		_ZN39_INTERNAL_54c21654_4_k_cu_80bf7fd2_27824cuda3std3__45__cpo4cendE,@object
	.size		_ZN39_INTERNAL_54c21654_4_k_cu_80bf7fd2_27824cuda3std3__45__cpo4cendE,(_ZN39_INTERNAL_54c21654_4_k_cu_80bf7fd2_27824cuda3std6ranges3__45__cpo4swapE - _ZN39_INTERNAL_54c21654_4_k_cu_80bf7fd2_27824cuda3std3__45__cpo4cendE)
_ZN39_INTERNAL_54c21654_4_k_cu_80bf7fd2_27824cuda3std3__45__cpo4cendE:
	.zero		1
	.type		_ZN39_INTERNAL_54c21654_4_k_cu_80bf7fd2_27824cuda3std6ranges3__45__cpo4swapE,@object
	.size		_ZN39_INTERNAL_54c21654_4_k_cu_80bf7fd2_27824cuda3std6ranges3__45__cpo4swapE,(.L_8 - _ZN39_INTERNAL_54c21654_4_k_cu_80bf7fd2_27824cuda3std6ranges3__45__cpo4swapE)
_ZN39_INTERNAL_54c21654_4_k_cu_80bf7fd2_27824cuda3std6ranges3__45__cpo4swapE:
	.zero		1
.L_8:


//--------------------- .nv.constant0._ZN7cutlass13device_kernelINS_4fmha6kernel28FmhaKernelTmaWarpSpecializedINS1_10collective30FmhaMainloopTmaWarpSpecializedINS_12float_e4m3_tEffN4cute5tupleIJNS7_1CILi128EEESA_NS9_ILi32EEEEEENS8_IJiNS9_ILi1EEENS8_IJiiEEEEEESF_NS8_IJSD_iSE_EEENS4_13DefaultFusionEJEEENS4_15FmhaFwdEpilogueIS6_fNS8_IJNS9_ILi64EEESB_SA_EEEEENS2_23IndividualTileSchedulerEJEEEEEvNT_6ParamsE --------------------------
	.section	.nv.constant0._ZN7cutlass13device_kernelINS_4fmha6kernel28FmhaKernelTmaWarpSpecializedINS1_10collective30FmhaMainloopTmaWarpSpecializedINS_12float_e4m3_tEffN4cute5tupleIJNS7_1CILi128EEESA_NS9_ILi32EEEEEENS8_IJiNS9_ILi1EEENS8_IJiiEEEEEESF_NS8_IJSD_iSE_EEENS4_13DefaultFusionEJEEENS4_15FmhaFwdEpilogueIS6_fNS8_IJNS9_ILi64EEESB_SA_EEEEENS2_23IndividualTileSchedulerEJEEEEEvNT_6ParamsE,"a",@progbits
	.sectionflags	@""
	.align	4
.nv.constant0._ZN7cutlass13device_kernelINS_4fmha6kernel28FmhaKernelTmaWarpSpecializedINS1_10collective30FmhaMainloopTmaWarpSpecializedINS_12float_e4m3_tEffN4cute5tupleIJNS7_1CILi128EEESA_NS9_ILi32EEEEEENS8_IJiNS9_ILi1EEENS8_IJiiEEEEEESF_NS8_IJSD_iSE_EEENS4_13DefaultFusionEJEEENS4_15FmhaFwdEpilogueIS6_fNS8_IJNS9_ILi64EEESB_SA_EEEEENS2_23IndividualTileSchedulerEJEEEEEvNT_6ParamsE:
	.zero		2688


//--------------------- SYMBOLS --------------------------

	.type		.nv.reservedSmem.offset0,@object
	.size		.nv.reservedSmem.offset0,0x4
	.type		__assertfail,@function
